	.target	sm_90a

	.elftype	@"ET_EXEC"


//--------------------- .note.nv.tkinfo           --------------------------
	.section	.note.nv.tkinfo,"",@"SHT_NOTE"
	.sectionflags	@"SHF_NOTE_NV_TKINFO"
	.tkinfo
        /*0018*/ 	.word	0x00000002
        /*0030*/ 	.string	""
        /*0030*/ 	.string	"ptxas"
        /*0030*/ 	.string	"Cuda compilation tools, release 13.0, V13.0.88"
        /*0030*/ 	.string	"Build cuda_13.0.r13.0/compiler.36424714_0"
        /*0030*/ 	.string	"-arch sm_90a -m 64 "



//--------------------- .note.nv.cuinfo           --------------------------
	.section	.note.nv.cuinfo,"",@"SHT_NOTE"
	.sectionflags	@"SHF_NOTE_NV_CUINFO"
        /*0018*/ 	.short	0x0002
        /*001a*/ 	.short	0x005a
        /*001c*/ 	.short	0x0082
	.zero		2


//--------------------- .nv.info                  --------------------------
	.section	.nv.info,"",@"SHT_CUDA_INFO"
	.align	4


	//----- nvinfo : EIATTR_REGCOUNT
	.align		4
        /*0000*/ 	.byte	0x04, 0x2f
        /*0002*/ 	.short	(.L_12 - .L_11)
	.align		4
.L_11:
        /*0004*/ 	.word	index@(_ZN7cutlass13device_kernelINS_4gemm6kernel13GemmUniversalIN4cute5tupleIJiiiiEEENS1_10collective13CollectiveMmaINS1_37MainloopSm90TmaGmmaWarpSpecializedFP8ILi23ENS5_IJNS4_1CILi2EEENSA_ILi1EEESC_EEENS1_35KernelTmaWarpSpecializedCooperativeEEENS5_IJNSA_ILi128EEENSA_ILi176EEENSA_ILi32EEEEEENS_12float_e4m3_tENS5_IJlSC_lEEESK_SL_NS4_8TiledMMAINS4_8MMA_AtomIJNS4_4SM904GMMA30MMA_64x16x32_F32E4M3E4M3_SS_TNILNSP_7ScaleInE1ELSR_1EEEEEENS4_6LayoutISD_NS5_IJSC_NSA_ILi0EEESV_EEEEENS5_IJNS4_10UnderscoreESY_SY_EEEEENS4_13SM90_TMA_LOADENS4_14ComposedLayoutINS4_7SwizzleILi1ELi4ELi3EEENS4_18smem_ptr_flag_bitsILi8EEENSU_INS5_IJNSA_ILi8EEESI_EEENS5_IJSI_SC_EEEEEEEvNS4_8identityENS4_23SM90_TMA_LOAD_MULTICASTES1B_vS1C_EENS_8epilogue10collective6detail29Sm90TmaWarpSpecializedAdapterINS1G_15DefaultEpilogueISK_SL_SL_NS1F_6thread17LinearCombinationISK_Li1EffLNS1K_9ScaleType4KindE0ELNS_15FloatRoundStyleE2ESK_EENS1_15EpilogueDefaultEEEEEvvEEEEvNT_6ParamsE)
        /*0008*/ 	.word	0x000000a8


	//----- nvinfo : EIATTR_FRAME_SIZE
	.align		4
.L_12:
        /*000c*/ 	.byte	0x04, 0x11
        /*000e*/ 	.short	(.L_14 - .L_13)
	.align		4
.L_13:
        /*0010*/ 	.word	index@(_ZN7cutlass13device_kernelINS_4gemm6kernel13GemmUniversalIN4cute5tupleIJiiiiEEENS1_10collective13CollectiveMmaINS1_37MainloopSm90TmaGmmaWarpSpecializedFP8ILi23ENS5_IJNS4_1CILi2EEENSA_ILi1EEESC_EEENS1_35KernelTmaWarpSpecializedCooperativeEEENS5_IJNSA_ILi128EEENSA_ILi176EEENSA_ILi32EEEEEENS_12float_e4m3_tENS5_IJlSC_lEEESK_SL_NS4_8TiledMMAINS4_8MMA_AtomIJNS4_4SM904GMMA30MMA_64x16x32_F32E4M3E4M3_SS_TNILNSP_7ScaleInE1ELSR_1EEEEEENS4_6LayoutISD_NS5_IJSC_NSA_ILi0EEESV_EEEEENS5_IJNS4_10UnderscoreESY_SY_EEEEENS4_13SM90_TMA_LOADENS4_14ComposedLayoutINS4_7SwizzleILi1ELi4ELi3EEENS4_18smem_ptr_flag_bitsILi8EEENSU_INS5_IJNSA_ILi8EEESI_EEENS5_IJSI_SC_EEEEEEEvNS4_8identityENS4_23SM90_TMA_LOAD_MULTICASTES1B_vS1C_EENS_8epilogue10collective6detail29Sm90TmaWarpSpecializedAdapterINS1G_15DefaultEpilogueISK_SL_SL_NS1F_6thread17LinearCombinationISK_Li1EffLNS1K_9ScaleType4KindE0ELNS_15FloatRoundStyleE2ESK_EENS1_15EpilogueDefaultEEEEEvvEEEEvNT_6ParamsE)
        /*0014*/ 	.word	0x00000000


	//----- nvinfo : EIATTR_MIN_STACK_SIZE
	.align		4
.L_14:
        /*0018*/ 	.byte	0x04, 0x12
        /*001a*/ 	.short	(.L_16 - .L_15)
	.align		4
.L_15:
        /*001c*/ 	.word	index@(_ZN7cutlass13device_kernelINS_4gemm6kernel13GemmUniversalIN4cute5tupleIJiiiiEEENS1_10collective13CollectiveMmaINS1_37MainloopSm90TmaGmmaWarpSpecializedFP8ILi23ENS5_IJNS4_1CILi2EEENSA_ILi1EEESC_EEENS1_35KernelTmaWarpSpecializedCooperativeEEENS5_IJNSA_ILi128EEENSA_ILi176EEENSA_ILi32EEEEEENS_12float_e4m3_tENS5_IJlSC_lEEESK_SL_NS4_8TiledMMAINS4_8MMA_AtomIJNS4_4SM904GMMA30MMA_64x16x32_F32E4M3E4M3_SS_TNILNSP_7ScaleInE1ELSR_1EEEEEENS4_6LayoutISD_NS5_IJSC_NSA_ILi0EEESV_EEEEENS5_IJNS4_10UnderscoreESY_SY_EEEEENS4_13SM90_TMA_LOADENS4_14ComposedLayoutINS4_7SwizzleILi1ELi4ELi3EEENS4_18smem_ptr_flag_bitsILi8EEENSU_INS5_IJNSA_ILi8EEESI_EEENS5_IJSI_SC_EEEEEEEvNS4_8identityENS4_23SM90_TMA_LOAD_MULTICASTES1B_vS1C_EENS_8epilogue10collective6detail29Sm90TmaWarpSpecializedAdapterINS1G_15DefaultEpilogueISK_SL_SL_NS1F_6thread17LinearCombinationISK_Li1EffLNS1K_9ScaleType4KindE0ELNS_15FloatRoundStyleE2ESK_EENS1_15EpilogueDefaultEEEEEvvEEEEvNT_6ParamsE)
        /*0020*/ 	.word	0x00000000
.L_16:


//--------------------- .nv.compat                --------------------------
	.section	.nv.compat,"",@"SHT_CUDA_COMPAT_INFO"
	.align	4
        /*0000*/ 	.byte	0x02, 0x09, 0x01, 0x00, 0x02, 0x02, 0x04, 0x00, 0x02, 0x05, 0x05, 0x00, 0x03, 0x07, 0x01, 0x01
        /*0010*/ 	.byte	0x02, 0x03, 0x01, 0x00, 0x02, 0x06, 0x01, 0x00, 0x04, 0x0b, 0x08, 0x00, 0x00, 0x00, 0x00, 0x00
        /*0020*/ 	.byte	0x00, 0x00, 0x00, 0x00


//--------------------- .nv.info._ZN7cutlass13device_kernelINS_4gemm6kernel13GemmUniversalIN4cute5tupleIJiiiiEEENS1_10collective13CollectiveMmaINS1_37MainloopSm90TmaGmmaWarpSpecializedFP8ILi23ENS5_IJNS4_1CILi2EEENSA_ILi1EEESC_EEENS1_35KernelTmaWarpSpecializedCooperativeEEENS5_IJNSA_ILi128EEENSA_ILi176EEENSA_ILi32EEEEEENS_12float_e4m3_tENS5_IJlSC_lEEESK_SL_NS4_8TiledMMAINS4_8MMA_AtomIJNS4_4SM904GMMA30MMA_64x16x32_F32E4M3E4M3_SS_TNILNSP_7ScaleInE1ELSR_1EEEEEENS4_6LayoutISD_NS5_IJSC_NSA_ILi0EEESV_EEEEENS5_IJNS4_10UnderscoreESY_SY_EEEEENS4_13SM90_TMA_LOADENS4_14ComposedLayoutINS4_7SwizzleILi1ELi4ELi3EEENS4_18smem_ptr_flag_bitsILi8EEENSU_INS5_IJNSA_ILi8EEESI_EEENS5_IJSI_SC_EEEEEEEvNS4_8identityENS4_23SM90_TMA_LOAD_MULTICASTES1B_vS1C_EENS_8epilogue10collective6detail29Sm90TmaWarpSpecializedAdapterINS1G_15DefaultEpilogueISK_SL_SL_NS1F_6thread17LinearCombinationISK_Li1EffLNS1K_9ScaleType4KindE0ELNS_15FloatRoundStyleE2ESK_EENS1_15EpilogueDefaultEEEEEvvEEEEvNT_6ParamsE --------------------------
	.section	.nv.info._ZN7cutlass13device_kernelINS_4gemm6kernel13GemmUniversalIN4cute5tupleIJiiiiEEENS1_10collective13CollectiveMmaINS1_37MainloopSm90TmaGmmaWarpSpecializedFP8ILi23ENS5_IJNS4_1CILi2EEENSA_ILi1EEESC_EEENS1_35KernelTmaWarpSpecializedCooperativeEEENS5_IJNSA_ILi128EEENSA_ILi176EEENSA_ILi32EEEEEENS_12float_e4m3_tENS5_IJlSC_lEEESK_SL_NS4_8TiledMMAINS4_8MMA_AtomIJNS4_4SM904GMMA30MMA_64x16x32_F32E4M3E4M3_SS_TNILNSP_7ScaleInE1ELSR_1EEEEEENS4_6LayoutISD_NS5_IJSC_NSA_ILi0EEESV_EEEEENS5_IJNS4_10UnderscoreESY_SY_EEEEENS4_13SM90_TMA_LOADENS4_14ComposedLayoutINS4_7SwizzleILi1ELi4ELi3EEENS4_18smem_ptr_flag_bitsILi8EEENSU_INS5_IJNSA_ILi8EEESI_EEENS5_IJSI_SC_EEEEEEEvNS4_8identityENS4_23SM90_TMA_LOAD_MULTICASTES1B_vS1C_EENS_8epilogue10collective6detail29Sm90TmaWarpSpecializedAdapterINS1G_15DefaultEpilogueISK_SL_SL_NS1F_6thread17LinearCombinationISK_Li1EffLNS1K_9ScaleType4KindE0ELNS_15FloatRoundStyleE2ESK_EENS1_15EpilogueDefaultEEEEEvvEEEEvNT_6ParamsE,"",@"SHT_CUDA_INFO"
	.sectionflags	@""
	.align	4


	//----- nvinfo : EIATTR_CUDA_API_VERSION
	.align		4
        /*0000*/ 	.byte	0x04, 0x37
        /*0002*/ 	.short	(.L_18 - .L_17)
.L_17:
        /*0004*/ 	.word	0x00000082


	//----- nvinfo : EIATTR_KPARAM_INFO
	.align		4
.L_18:
        /*0008*/ 	.byte	0x04, 0x17
        /*000a*/ 	.short	(.L_20 - .L_19)
.L_19:
        /*000c*/ 	.word	0x00000000
        /*0010*/ 	.short	0x0000
        /*0012*/ 	.short	0x0070
        /*0014*/ 	.byte	0x00, 0xf0, 0x01, 0x10


	//----- nvinfo : EIATTR_SPARSE_MMA_MASK
	.align		4
.L_20:
        /*0018*/ 	.byte	0x03, 0x50
        /*001a*/ 	.short	0x0000


	//----- nvinfo : EIATTR_MAXREG_COUNT
	.align		4
        /*001c*/ 	.byte	0x03, 0x1b
        /*001e*/ 	.short	0x00a8


	//----- nvinfo : EIATTR_NUM_BARRIERS
	.align		4
        /*0020*/ 	.byte	0x02, 0x4c
        /*0022*/ 	.byte	0x01
	.zero		1


	//----- nvinfo : EIATTR_MERCURY_ISA_VERSION
	.align		4
        /*0024*/ 	.byte	0x03, 0x5f
        /*0026*/ 	.short	0x0101


	//----- nvinfo : EIATTR_INT_WARP_WIDE_INSTR_OFFSETS
	.align		4
        /*0028*/ 	.byte	0x04, 0x31
        /*002a*/ 	.short	(.L_22 - .L_21)


	//   ....[0]....
.L_21:
        /*002c*/ 	.word	0x00000730


	//   ....[1]....
        /*0030*/ 	.word	0x00000760


	//   ....[2]....
        /*0034*/ 	.word	0x00000900


	//----- nvinfo : EIATTR_COOP_GROUP_MASK_REGIDS
	.align		4
.L_22:
        /*0038*/ 	.byte	0x04, 0x29
        /*003a*/ 	.short	(.L_24 - .L_23)


	//   ....[0]....
.L_23:
        /*003c*/ 	.word	0xffffffff


	//   ....[1]....
        /*0040*/ 	.word	0xffffffff


	//   ....[2]....
        /*0044*/ 	.word	0xffffffff


	//   ....[3]....
        /*0048*/ 	.word	0xffffffff


	//   ....[4]....
        /*004c*/ 	.word	0xffffffff


	//   ....[5]....
        /*0050*/ 	.word	0xffffffff


	//----- nvinfo : EIATTR_COOP_GROUP_INSTR_OFFSETS
	.align		4
.L_24:
        /*0054*/ 	.byte	0x04, 0x28
        /*0056*/ 	.short	(.L_26 - .L_25)


	//   ....[0]....
.L_25:
        /*0058*/ 	.word	0x00000060


	//   ....[1]....
        /*005c*/ 	.word	0x00000070


	//   ....[2]....
        /*0060*/ 	.word	0x00000130


	//   ....[3]....
        /*0064*/ 	.word	0x00000560


	//   ....[4]....
        /*0068*/ 	.word	0x00000a80


	//   ....[5]....
        /*006c*/ 	.word	0x00001500


	//----- nvinfo : EIATTR_REG_RECONFIG
	.align		4
.L_26:
        /*0070*/ 	.byte	0x01, 0x54
	.zero		2


	//----- nvinfo : EIATTR_MBARRIER_INSTR_OFFSETS
	.align		4
        /*0074*/ 	.byte	0x04, 0x39
        /*0076*/ 	.short	(.L_28 - .L_27)


	//   ....[0]....
.L_27:
        /*0078*/ 	.word	0x00000250
        /*007c*/ 	.word	0x000000ff
        /*0080*/ 	.word	0x00000000
        /*0084*/ 	.short	0x0100
        /*0086*/ 	.byte	0x08
	.zero		1


	//   ....[1]....
        /*0088*/ 	.word	0x00000260
        /*008c*/ 	.word	0x000000ff
        /*0090*/ 	.word	0x000000b8
        /*0094*/ 	.short	0x0100
        /*0096*/ 	.byte	0x08
	.zero		1


	//   ....[2]....
        /*0098*/ 	.word	0x00000270
        /*009c*/ 	.word	0x000000ff
        /*00a0*/ 	.word	0x00000008
        /*00a4*/ 	.short	0x0100
        /*00a6*/ 	.byte	0x08
	.zero		1


	//   ....[3]....
        /*00a8*/ 	.word	0x00000280
        /*00ac*/ 	.word	0x000000ff
        /*00b0*/ 	.word	0x000000c0
        /*00b4*/ 	.short	0x0100
        /*00b6*/ 	.byte	0x08
	.zero		1


	//   ....[4]....
        /*00b8*/ 	.word	0x00000290
        /*00bc*/ 	.word	0x000000ff
        /*00c0*/ 	.word	0x00000010
        /*00c4*/ 	.short	0x0100
        /*00c6*/ 	.byte	0x08
	.zero		1


	//   ....[5]....
        /*00c8*/ 	.word	0x000002a0
        /*00cc*/ 	.word	0x000000ff
        /*00d0*/ 	.word	0x000000c8
        /*00d4*/ 	.short	0x0100
        /*00d6*/ 	.byte	0x08
	.zero		1


	//   ....[6]....
        /*00d8*/ 	.word	0x000002b0
        /*00dc*/ 	.word	0x000000ff
        /*00e0*/ 	.word	0x00000018
        /*00e4*/ 	.short	0x0100
        /*00e6*/ 	.byte	0x08
	.zero		1


	//   ....[7]....
        /*00e8*/ 	.word	0x000002c0
        /*00ec*/ 	.word	0x000000ff
        /*00f0*/ 	.word	0x000000d0
        /*00f4*/ 	.short	0x0100
        /*00f6*/ 	.byte	0x08
	.zero		1


	//   ....[8]....
        /*00f8*/ 	.word	0x000002d0
        /*00fc*/ 	.word	0x000000ff
        /*0100*/ 	.word	0x00000020
        /*0104*/ 	.short	0x0100
        /*0106*/ 	.byte	0x08
	.zero		1


	//   ....[9]....
        /*0108*/ 	.word	0x000002e0
        /*010c*/ 	.word	0x000000ff
        /*0110*/ 	.word	0x000000d8
        /*0114*/ 	.short	0x0100
        /*0116*/ 	.byte	0x08
	.zero		1


	//   ....[10]....
        /*0118*/ 	.word	0x000002f0
        /*011c*/ 	.word	0x000000ff
        /*0120*/ 	.word	0x00000028
        /*0124*/ 	.short	0x0100
        /*0126*/ 	.byte	0x08
	.zero		1


	//   ....[11]....
        /*0128*/ 	.word	0x00000300
        /*012c*/ 	.word	0x000000ff
        /*0130*/ 	.word	0x000000e0
        /*0134*/ 	.short	0x0100
        /*0136*/ 	.byte	0x08
	.zero		1


	//   ....[12]....
        /*0138*/ 	.word	0x00000310
        /*013c*/ 	.word	0x000000ff
        /*0140*/ 	.word	0x00000030
        /*0144*/ 	.short	0x0100
        /*0146*/ 	.byte	0x08
	.zero		1


	//   ....[13]....
        /*0148*/ 	.word	0x00000320
        /*014c*/ 	.word	0x000000ff
        /*0150*/ 	.word	0x000000e8
        /*0154*/ 	.short	0x0100
        /*0156*/ 	.byte	0x08
	.zero		1


	//   ....[14]....
        /*0158*/ 	.word	0x00000330
        /*015c*/ 	.word	0x000000ff
        /*0160*/ 	.word	0x00000038
        /*0164*/ 	.short	0x0100
        /*0166*/ 	.byte	0x08
	.zero		1


	//   ....[15]....
        /*0168*/ 	.word	0x00000340
        /*016c*/ 	.word	0x000000ff
        /*0170*/ 	.word	0x000000f0
        /*0174*/ 	.short	0x0100
        /*0176*/ 	.byte	0x08
	.zero		1


	//   ....[16]....
        /*0178*/ 	.word	0x00000350
        /*017c*/ 	.word	0x000000ff
        /*0180*/ 	.word	0x00000040
        /*0184*/ 	.short	0x0100
        /*0186*/ 	.byte	0x08
	.zero		1


	//   ....[17]....
        /*0188*/ 	.word	0x00000360
        /*018c*/ 	.word	0x000000ff
        /*0190*/ 	.word	0x000000f8
        /*0194*/ 	.short	0x0100
        /*0196*/ 	.byte	0x08
	.zero		1


	//   ....[18]....
        /*0198*/ 	.word	0x00000370
        /*019c*/ 	.word	0x000000ff
        /*01a0*/ 	.word	0x00000048
        /*01a4*/ 	.short	0x0100
        /*01a6*/ 	.byte	0x08
	.zero		1


	//   ....[19]....
        /*01a8*/ 	.word	0x00000380
        /*01ac*/ 	.word	0x000000ff
        /*01b0*/ 	.word	0x00000100
        /*01b4*/ 	.short	0x0100
        /*01b6*/ 	.byte	0x08
	.zero		1


	//   ....[20]....
        /*01b8*/ 	.word	0x00000390
        /*01bc*/ 	.word	0x000000ff
        /*01c0*/ 	.word	0x00000050
        /*01c4*/ 	.short	0x0100
        /*01c6*/ 	.byte	0x08
	.zero		1


	//   ....[21]....
        /*01c8*/ 	.word	0x000003a0
        /*01cc*/ 	.word	0x000000ff
        /*01d0*/ 	.word	0x00000108
        /*01d4*/ 	.short	0x0100
        /*01d6*/ 	.byte	0x08
	.zero		1


	//   ....[22]....
        /*01d8*/ 	.word	0x000003b0
        /*01dc*/ 	.word	0x000000ff
        /*01e0*/ 	.word	0x00000058
        /*01e4*/ 	.short	0x0100
        /*01e6*/ 	.byte	0x08
	.zero		1


	//   ....[23]....
        /*01e8*/ 	.word	0x000003c0
        /*01ec*/ 	.word	0x000000ff
        /*01f0*/ 	.word	0x00000110
        /*01f4*/ 	.short	0x0100
        /*01f6*/ 	.byte	0x08
	.zero		1


	//   ....[24]....
        /*01f8*/ 	.word	0x000003d0
        /*01fc*/ 	.word	0x000000ff
        /*0200*/ 	.word	0x00000060
        /*0204*/ 	.short	0x0100
        /*0206*/ 	.byte	0x08
	.zero		1


	//   ....[25]....
        /*0208*/ 	.word	0x000003e0
        /*020c*/ 	.word	0x000000ff
        /*0210*/ 	.word	0x00000118
        /*0214*/ 	.short	0x0100
        /*0216*/ 	.byte	0x08
	.zero		1


	//   ....[26]....
        /*0218*/ 	.word	0x000003f0
        /*021c*/ 	.word	0x000000ff
        /*0220*/ 	.word	0x00000068
        /*0224*/ 	.short	0x0100
        /*0226*/ 	.byte	0x08
	.zero		1


	//   ....[27]....
        /*0228*/ 	.word	0x00000400
        /*022c*/ 	.word	0x000000ff
        /*0230*/ 	.word	0x00000120
        /*0234*/ 	.short	0x0100
        /*0236*/ 	.byte	0x08
	.zero		1


	//   ....[28]....
        /*0238*/ 	.word	0x00000410
        /*023c*/ 	.word	0x000000ff
        /*0240*/ 	.word	0x00000070
        /*0244*/ 	.short	0x0100
        /*0246*/ 	.byte	0x08
	.zero		1


	//   ....[29]....
        /*0248*/ 	.word	0x00000420
        /*024c*/ 	.word	0x000000ff
        /*0250*/ 	.word	0x00000128
        /*0254*/ 	.short	0x0100
        /*0256*/ 	.byte	0x08
	.zero		1


	//   ....[30]....
        /*0258*/ 	.word	0x00000430
        /*025c*/ 	.word	0x000000ff
        /*0260*/ 	.word	0x00000078
        /*0264*/ 	.short	0x0100
        /*0266*/ 	.byte	0x08
	.zero		1


	//   ....[31]....
        /*0268*/ 	.word	0x00000440
        /*026c*/ 	.word	0x000000ff
        /*0270*/ 	.word	0x00000130
        /*0274*/ 	.short	0x0100
        /*0276*/ 	.byte	0x08
	.zero		1


	//   ....[32]....
        /*0278*/ 	.word	0x00000450
        /*027c*/ 	.word	0x000000ff
        /*0280*/ 	.word	0x00000080
        /*0284*/ 	.short	0x0100
        /*0286*/ 	.byte	0x08
	.zero		1


	//   ....[33]....
        /*0288*/ 	.word	0x00000460
        /*028c*/ 	.word	0x000000ff
        /*0290*/ 	.word	0x00000138
        /*0294*/ 	.short	0x0100
        /*0296*/ 	.byte	0x08
	.zero		1


	//   ....[34]....
        /*0298*/ 	.word	0x00000470
        /*029c*/ 	.word	0x000000ff
        /*02a0*/ 	.word	0x00000088
        /*02a4*/ 	.short	0x0100
        /*02a6*/ 	.byte	0x08
	.zero		1


	//   ....[35]....
        /*02a8*/ 	.word	0x00000480
        /*02ac*/ 	.word	0x000000ff
        /*02b0*/ 	.word	0x00000140
        /*02b4*/ 	.short	0x0100
        /*02b6*/ 	.byte	0x08
	.zero		1


	//   ....[36]....
        /*02b8*/ 	.word	0x00000490
        /*02bc*/ 	.word	0x000000ff
        /*02c0*/ 	.word	0x00000090
        /*02c4*/ 	.short	0x0100
        /*02c6*/ 	.byte	0x08
	.zero		1


	//   ....[37]....
        /*02c8*/ 	.word	0x000004a0
        /*02cc*/ 	.word	0x000000ff
        /*02d0*/ 	.word	0x00000148
        /*02d4*/ 	.short	0x0100
        /*02d6*/ 	.byte	0x08
	.zero		1


	//   ....[38]....
        /*02d8*/ 	.word	0x000004b0
        /*02dc*/ 	.word	0x000000ff
        /*02e0*/ 	.word	0x00000098
        /*02e4*/ 	.short	0x0100
        /*02e6*/ 	.byte	0x08
	.zero		1


	//   ....[39]....
        /*02e8*/ 	.word	0x000004c0
        /*02ec*/ 	.word	0x000000ff
        /*02f0*/ 	.word	0x00000150
        /*02f4*/ 	.short	0x0100
        /*02f6*/ 	.byte	0x08
	.zero		1


	//   ....[40]....
        /*02f8*/ 	.word	0x000004d0
        /*02fc*/ 	.word	0x000000ff
        /*0300*/ 	.word	0x000000a0
        /*0304*/ 	.short	0x0100
        /*0306*/ 	.byte	0x08
	.zero		1


	//   ....[41]....
        /*0308*/ 	.word	0x000004e0
        /*030c*/ 	.word	0x000000ff
        /*0310*/ 	.word	0x00000158
        /*0314*/ 	.short	0x0100
        /*0316*/ 	.byte	0x08
	.zero		1


	//   ....[42]....
        /*0318*/ 	.word	0x000004f0
        /*031c*/ 	.word	0x000000ff
        /*0320*/ 	.word	0x000000a8
        /*0324*/ 	.short	0x0100
        /*0326*/ 	.byte	0x08
	.zero		1


	//   ....[43]....
        /*0328*/ 	.word	0x00000500
        /*032c*/ 	.word	0x000000ff
        /*0330*/ 	.word	0x00000160
        /*0334*/ 	.short	0x0100
        /*0336*/ 	.byte	0x08
	.zero		1


	//   ....[44]....
        /*0338*/ 	.word	0x00000510
        /*033c*/ 	.word	0x000000ff
        /*0340*/ 	.word	0x000000b0
        /*0344*/ 	.short	0x0100
        /*0346*/ 	.byte	0x08
	.zero		1


	//   ....[45]....
        /*0348*/ 	.word	0x00000520
        /*034c*/ 	.word	0x000000ff
        /*0350*/ 	.word	0x00000168
        /*0354*/ 	.short	0x0100
        /*0356*/ 	.byte	0x08
	.zero		1


	//   ....[46]....
        /*0358*/ 	.word	0x00000990
        /*035c*/ 	.word	0x000000ff
        /*0360*/ 	.word	0x00000180
        /*0364*/ 	.short	0x0100
        /*0366*/ 	.byte	0x06
	.zero		1


	//   ....[47]....
        /*0368*/ 	.word	0x00000a20
        /*036c*/ 	.word	0x000000ff
        /*0370*/ 	.word	0x00000188
        /*0374*/ 	.short	0x0100
        /*0376*/ 	.byte	0x06
	.zero		1


	//   ....[48]....
        /*0378*/ 	.word	0x00001ba0
        /*037c*/ 	.word	0x000000ff
        /*0380*/ 	.word	0x00000000
        /*0384*/ 	.short	0x010a
        /*0386*/ 	.byte	0x07
	.zero		1


	//   ....[49]....
        /*0388*/ 	.word	0x00001c00
        /*038c*/ 	.word	0x000000ff
        /*0390*/ 	.word	0x00000000
        /*0394*/ 	.short	0x010a
        /*0396*/ 	.byte	0x07
	.zero		1


	//   ....[50]....
        /*0398*/ 	.word	0x00002990
        /*039c*/ 	.word	0x000000ff
        /*03a0*/ 	.word	0x00000000
        /*03a4*/ 	.short	0x010a
        /*03a6*/ 	.byte	0x09
	.zero		1


	//   ....[51]....
        /*03a8*/ 	.word	0x000029d0
        /*03ac*/ 	.word	0x000000ff
        /*03b0*/ 	.word	0x00000000
        /*03b4*/ 	.short	0x010a
        /*03b6*/ 	.byte	0x09
	.zero		1


	//   ....[52]....
        /*03b8*/ 	.word	0x00003460
        /*03bc*/ 	.word	0x000000bf
        /*03c0*/ 	.word	0x00000000
        /*03c4*/ 	.short	0x0101
        /*03c6*/ 	.byte	0x3f
	.zero		1


	//   ....[53]....
        /*03c8*/ 	.word	0x00003c80
        /*03cc*/ 	.word	0x00000018
        /*03d0*/ 	.word	0x00000000
        /*03d4*/ 	.short	0x0101
        /*03d6*/ 	.byte	0x3f
	.zero		1


	//   ....[54]....
        /*03d8*/ 	.word	0x0000b420
        /*03dc*/ 	.word	0x00000014
        /*03e0*/ 	.word	0x000000b8
        /*03e4*/ 	.short	0x010a
        /*03e6*/ 	.byte	0x3f
	.zero		1


	//   ....[55]....
        /*03e8*/ 	.word	0x0000b790
        /*03ec*/ 	.word	0x00000008
        /*03f0*/ 	.word	0x00000188
        /*03f4*/ 	.short	0x0101
        /*03f6*/ 	.byte	0x3f
	.zero		1


	//   ....[56]....
        /*03f8*/ 	.word	0x0000bec0
        /*03fc*/ 	.word	0x00000006
        /*0400*/ 	.word	0x00000000
        /*0404*/ 	.short	0x010a
        /*0406*/ 	.byte	0x3f
	.zero		1


	//   ....[57]....
        /*0408*/ 	.word	0x0000bf40
        /*040c*/ 	.word	0x00000007
        /*0410*/ 	.word	0x00000000
        /*0414*/ 	.short	0x010a
        /*0416*/ 	.byte	0x3f
	.zero		1


	//   ....[58]....
        /*0418*/ 	.word	0x0000bfd0
        /*041c*/ 	.word	0x00000006
        /*0420*/ 	.word	0x00000000
        /*0424*/ 	.short	0x010a
        /*0426*/ 	.byte	0x3f
	.zero		1


	//   ....[59]....
        /*0428*/ 	.word	0x0000c060
        /*042c*/ 	.word	0x00000009
        /*0430*/ 	.word	0x00000000
        /*0434*/ 	.short	0x010a
        /*0436*/ 	.byte	0x3f
	.zero		1


	//   ....[60]....
        /*0438*/ 	.word	0x0000c0f0
        /*043c*/ 	.word	0x00000006
        /*0440*/ 	.word	0x00000000
        /*0444*/ 	.short	0x010a
        /*0446*/ 	.byte	0x3f
	.zero		1


	//   ....[61]....
        /*0448*/ 	.word	0x0000c180
        /*044c*/ 	.word	0x00000009
        /*0450*/ 	.word	0x00000000
        /*0454*/ 	.short	0x010a
        /*0456*/ 	.byte	0x3f
	.zero		1


	//   ....[62]....
        /*0458*/ 	.word	0x0000c210
        /*045c*/ 	.word	0x00000006
        /*0460*/ 	.word	0x00000000
        /*0464*/ 	.short	0x010a
        /*0466*/ 	.byte	0x3f
	.zero		1


	//   ....[63]....
        /*0468*/ 	.word	0x0000c2a0
        /*046c*/ 	.word	0x00000009
        /*0470*/ 	.word	0x00000000
        /*0474*/ 	.short	0x010a
        /*0476*/ 	.byte	0x3f
	.zero		1


	//   ....[64]....
        /*0478*/ 	.word	0x0000c330
        /*047c*/ 	.word	0x00000006
        /*0480*/ 	.word	0x00000000
        /*0484*/ 	.short	0x010a
        /*0486*/ 	.byte	0x3f
	.zero		1


	//   ....[65]....
        /*0488*/ 	.word	0x0000c3c0
        /*048c*/ 	.word	0x00000009
        /*0490*/ 	.word	0x00000000
        /*0494*/ 	.short	0x010a
        /*0496*/ 	.byte	0x3f
	.zero		1


	//   ....[66]....
        /*0498*/ 	.word	0x0000c450
        /*049c*/ 	.word	0x00000006
        /*04a0*/ 	.word	0x00000000
        /*04a4*/ 	.short	0x010a
        /*04a6*/ 	.byte	0x3f
	.zero		1


	//   ....[67]....
        /*04a8*/ 	.word	0x0000c4e0
        /*04ac*/ 	.word	0x00000009
        /*04b0*/ 	.word	0x00000000
        /*04b4*/ 	.short	0x010a
        /*04b6*/ 	.byte	0x3f
	.zero		1


	//   ....[68]....
        /*04b8*/ 	.word	0x0000c570
        /*04bc*/ 	.word	0x00000006
        /*04c0*/ 	.word	0x00000000
        /*04c4*/ 	.short	0x010a
        /*04c6*/ 	.byte	0x3f
	.zero		1


	//   ....[69]....
        /*04c8*/ 	.word	0x0000c600
        /*04cc*/ 	.word	0x00000009
        /*04d0*/ 	.word	0x00000000
        /*04d4*/ 	.short	0x010a
        /*04d6*/ 	.byte	0x3f
	.zero		1


	//   ....[70]....
        /*04d8*/ 	.word	0x0000c690
        /*04dc*/ 	.word	0x00000006
        /*04e0*/ 	.word	0x00000000
        /*04e4*/ 	.short	0x010a
        /*04e6*/ 	.byte	0x3f
	.zero		1


	//   ....[71]....
        /*04e8*/ 	.word	0x0000c720
        /*04ec*/ 	.word	0x00000009
        /*04f0*/ 	.word	0x00000000
        /*04f4*/ 	.short	0x010a
        /*04f6*/ 	.byte	0x3f
	.zero		1


	//   ....[72]....
        /*04f8*/ 	.word	0x0000c7b0
        /*04fc*/ 	.word	0x00000006
        /*0500*/ 	.word	0x00000000
        /*0504*/ 	.short	0x010a
        /*0506*/ 	.byte	0x3f
	.zero		1


	//   ....[73]....
        /*0508*/ 	.word	0x0000c840
        /*050c*/ 	.word	0x00000009
        /*0510*/ 	.word	0x00000000
        /*0514*/ 	.short	0x010a
        /*0516*/ 	.byte	0x3f
	.zero		1


	//   ....[74]....
        /*0518*/ 	.word	0x0000c8d0
        /*051c*/ 	.word	0x00000006
        /*0520*/ 	.word	0x00000000
        /*0524*/ 	.short	0x010a
        /*0526*/ 	.byte	0x3f
	.zero		1


	//   ....[75]....
        /*0528*/ 	.word	0x0000c960
        /*052c*/ 	.word	0x00000009
        /*0530*/ 	.word	0x00000000
        /*0534*/ 	.short	0x010a
        /*0536*/ 	.byte	0x3f
	.zero		1


	//   ....[76]....
        /*0538*/ 	.word	0x0000c9f0
        /*053c*/ 	.word	0x0000000a
        /*0540*/ 	.word	0x00000000
        /*0544*/ 	.short	0x010a
        /*0546*/ 	.byte	0x3f
	.zero		1


	//   ....[77]....
        /*0548*/ 	.word	0x0000ca80
        /*054c*/ 	.word	0x0000000b
        /*0550*/ 	.word	0x00000000
        /*0554*/ 	.short	0x010a
        /*0556*/ 	.byte	0x3f
	.zero		1


	//   ....[78]....
        /*0558*/ 	.word	0x0000cb10
        /*055c*/ 	.word	0x00000003
        /*0560*/ 	.word	0x00000000
        /*0564*/ 	.short	0x010a
        /*0566*/ 	.byte	0x3f
	.zero		1


	//   ....[79]....
        /*0568*/ 	.word	0x0000cb80
        /*056c*/ 	.word	0x0000000e
        /*0570*/ 	.word	0x00000000
        /*0574*/ 	.short	0x010a
        /*0576*/ 	.byte	0x3f
	.zero		1


	//   ....[80]....
        /*0578*/ 	.word	0x0000cbe0
        /*057c*/ 	.word	0x000000c0
        /*0580*/ 	.word	0x00000000
        /*0584*/ 	.short	0x010a
        /*0586*/ 	.byte	0x3f
	.zero		1


	//   ....[81]....
        /*0588*/ 	.word	0x0000ccb0
        /*058c*/ 	.word	0x00000014
        /*0590*/ 	.word	0x000000b8
        /*0594*/ 	.short	0x010a
        /*0596*/ 	.byte	0x3f
	.zero		1


	//   ....[82]....
        /*0598*/ 	.word	0x0000cd80
        /*059c*/ 	.word	0x00000006
        /*05a0*/ 	.word	0x00000000
        /*05a4*/ 	.short	0x010a
        /*05a6*/ 	.byte	0x3f
	.zero		1


	//   ....[83]....
        /*05a8*/ 	.word	0x0000cdd0
        /*05ac*/ 	.word	0x00000007
        /*05b0*/ 	.word	0x00000000
        /*05b4*/ 	.short	0x010a
        /*05b6*/ 	.byte	0x3f
	.zero		1


	//   ....[84]....
        /*05b8*/ 	.word	0x0000ce20
        /*05bc*/ 	.word	0x00000006
        /*05c0*/ 	.word	0x00000000
        /*05c4*/ 	.short	0x010a
        /*05c6*/ 	.byte	0x3f
	.zero		1


	//   ....[85]....
        /*05c8*/ 	.word	0x0000ce70
        /*05cc*/ 	.word	0x00000009
        /*05d0*/ 	.word	0x00000000
        /*05d4*/ 	.short	0x010a
        /*05d6*/ 	.byte	0x3f
	.zero		1


	//   ....[86]....
        /*05d8*/ 	.word	0x0000cec0
        /*05dc*/ 	.word	0x00000006
        /*05e0*/ 	.word	0x00000000
        /*05e4*/ 	.short	0x010a
        /*05e6*/ 	.byte	0x3f
	.zero		1


	//   ....[87]....
        /*05e8*/ 	.word	0x0000cf10
        /*05ec*/ 	.word	0x00000009
        /*05f0*/ 	.word	0x00000000
        /*05f4*/ 	.short	0x010a
        /*05f6*/ 	.byte	0x3f
	.zero		1


	//   ....[88]....
        /*05f8*/ 	.word	0x0000cf60
        /*05fc*/ 	.word	0x00000006
        /*0600*/ 	.word	0x00000000
        /*0604*/ 	.short	0x010a
        /*0606*/ 	.byte	0x3f
	.zero		1


	//   ....[89]....
        /*0608*/ 	.word	0x0000cfb0
        /*060c*/ 	.word	0x00000009
        /*0610*/ 	.word	0x00000000
        /*0614*/ 	.short	0x010a
        /*0616*/ 	.byte	0x3f
	.zero		1


	//   ....[90]....
        /*0618*/ 	.word	0x0000d000
        /*061c*/ 	.word	0x00000006
        /*0620*/ 	.word	0x00000000
        /*0624*/ 	.short	0x010a
        /*0626*/ 	.byte	0x3f
	.zero		1


	//   ....[91]....
        /*0628*/ 	.word	0x0000d050
        /*062c*/ 	.word	0x00000009
        /*0630*/ 	.word	0x00000000
        /*0634*/ 	.short	0x010a
        /*0636*/ 	.byte	0x3f
	.zero		1


	//   ....[92]....
        /*0638*/ 	.word	0x0000d0a0
        /*063c*/ 	.word	0x00000006
        /*0640*/ 	.word	0x00000000
        /*0644*/ 	.short	0x010a
        /*0646*/ 	.byte	0x3f
	.zero		1


	//   ....[93]....
        /*0648*/ 	.word	0x0000d0f0
        /*064c*/ 	.word	0x00000009
        /*0650*/ 	.word	0x00000000
        /*0654*/ 	.short	0x010a
        /*0656*/ 	.byte	0x3f
	.zero		1


	//   ....[94]....
        /*0658*/ 	.word	0x0000d140
        /*065c*/ 	.word	0x00000006
        /*0660*/ 	.word	0x00000000
        /*0664*/ 	.short	0x010a
        /*0666*/ 	.byte	0x3f
	.zero		1


	//   ....[95]....
        /*0668*/ 	.word	0x0000d190
        /*066c*/ 	.word	0x00000009
        /*0670*/ 	.word	0x00000000
        /*0674*/ 	.short	0x010a
        /*0676*/ 	.byte	0x3f
	.zero		1


	//   ....[96]....
        /*0678*/ 	.word	0x0000d1e0
        /*067c*/ 	.word	0x00000006
        /*0680*/ 	.word	0x00000000
        /*0684*/ 	.short	0x010a
        /*0686*/ 	.byte	0x3f
	.zero		1


	//   ....[97]....
        /*0688*/ 	.word	0x0000d230
        /*068c*/ 	.word	0x00000009
        /*0690*/ 	.word	0x00000000
        /*0694*/ 	.short	0x010a
        /*0696*/ 	.byte	0x3f
	.zero		1


	//   ....[98]....
        /*0698*/ 	.word	0x0000d280
        /*069c*/ 	.word	0x00000006
        /*06a0*/ 	.word	0x00000000
        /*06a4*/ 	.short	0x010a
        /*06a6*/ 	.byte	0x3f
	.zero		1


	//   ....[99]....
        /*06a8*/ 	.word	0x0000d2d0
        /*06ac*/ 	.word	0x00000009
        /*06b0*/ 	.word	0x00000000
        /*06b4*/ 	.short	0x010a
        /*06b6*/ 	.byte	0x3f
	.zero		1


	//   ....[100]....
        /*06b8*/ 	.word	0x0000d320
        /*06bc*/ 	.word	0x00000006
        /*06c0*/ 	.word	0x00000000
        /*06c4*/ 	.short	0x010a
        /*06c6*/ 	.byte	0x3f
	.zero		1


	//   ....[101]....
        /*06c8*/ 	.word	0x0000d370
        /*06cc*/ 	.word	0x00000009
        /*06d0*/ 	.word	0x00000000
        /*06d4*/ 	.short	0x010a
        /*06d6*/ 	.byte	0x3f
	.zero		1


	//   ....[102]....
        /*06d8*/ 	.word	0x0000d3c0
        /*06dc*/ 	.word	0x0000000a
        /*06e0*/ 	.word	0x00000000
        /*06e4*/ 	.short	0x010a
        /*06e6*/ 	.byte	0x3f
	.zero		1


	//   ....[103]....
        /*06e8*/ 	.word	0x0000d410
        /*06ec*/ 	.word	0x0000000b
        /*06f0*/ 	.word	0x00000000
        /*06f4*/ 	.short	0x010a
        /*06f6*/ 	.byte	0x3f
	.zero		1


	//----- nvinfo : EIATTR_NUM_MBARRIERS
	.align		4
.L_28:
        /*06f8*/ 	.byte	0x03, 0x38
        /*06fa*/ 	.short	0x0030


	//----- nvinfo : EIATTR_EXIT_INSTR_OFFSETS
	.align		4
        /*06fc*/ 	.byte	0x04, 0x1c
        /*06fe*/ 	.short	(.L_30 - .L_29)


	//   ....[0]....
.L_29:
        /*0700*/ 	.word	0x00000be0


	//   ....[1]....
        /*0704*/ 	.word	0x000013d0


	//   ....[2]....
        /*0708*/ 	.word	0x0000ab50


	//   ....[3]....
        /*070c*/ 	.word	0x0000b0b0


	//   ....[4]....
        /*0710*/ 	.word	0x0000cb60


	//----- nvinfo : EIATTR_MAX_THREADS
	.align		4
.L_30:
        /*0714*/ 	.byte	0x04, 0x05
        /*0716*/ 	.short	(.L_32 - .L_31)
.L_31:
        /*0718*/ 	.word	0x00000180
        /*071c*/ 	.word	0x00000001
        /*0720*/ 	.word	0x00000001


	//----- nvinfo : EIATTR_CRS_STACK_SIZE
	.align		4
.L_32:
        /*0724*/ 	.byte	0x04, 0x1e
        /*0726*/ 	.short	(.L_34 - .L_33)
.L_33:
        /*0728*/ 	.word	0x00000000


	//----- nvinfo : EIATTR_CBANK_PARAM_SIZE
	.align		4
.L_34:
        /*072c*/ 	.byte	0x03, 0x19
        /*072e*/ 	.short	0x0470


	//----- nvinfo : EIATTR_PARAM_CBANK
	.align		4
        /*0730*/ 	.byte	0x04, 0x0a
        /*0732*/ 	.short	(.L_36 - .L_35)
	.align		4
.L_35:
        /*0734*/ 	.word	index@(.nv.constant0._ZN7cutlass13device_kernelINS_4gemm6kernel13GemmUniversalIN4cute5tupleIJiiiiEEENS1_10collective13CollectiveMmaINS1_37MainloopSm90TmaGmmaWarpSpecializedFP8ILi23ENS5_IJNS4_1CILi2EEENSA_ILi1EEESC_EEENS1_35KernelTmaWarpSpecializedCooperativeEEENS5_IJNSA_ILi128EEENSA_ILi176EEENSA_ILi32EEEEEENS_12float_e4m3_tENS5_IJlSC_lEEESK_SL_NS4_8TiledMMAINS4_8MMA_AtomIJNS4_4SM904GMMA30MMA_64x16x32_F32E4M3E4M3_SS_TNILNSP_7ScaleInE1ELSR_1EEEEEENS4_6LayoutISD_NS5_IJSC_NSA_ILi0EEESV_EEEEENS5_IJNS4_10UnderscoreESY_SY_EEEEENS4_13SM90_TMA_LOADENS4_14ComposedLayoutINS4_7SwizzleILi1ELi4ELi3EEENS4_18smem_ptr_flag_bitsILi8EEENSU_INS5_IJNSA_ILi8EEESI_EEENS5_IJSI_SC_EEEEEEEvNS4_8identityENS4_23SM90_TMA_LOAD_MULTICASTES1B_vS1C_EENS_8epilogue10collective6detail29Sm90TmaWarpSpecializedAdapterINS1G_15DefaultEpilogueISK_SL_SL_NS1F_6thread17LinearCombinationISK_Li1EffLNS1K_9ScaleType4KindE0ELNS_15FloatRoundStyleE2ESK_EENS1_15EpilogueDefaultEEEEEvvEEEEvNT_6ParamsE)
        /*0738*/ 	.short	0x0210
        /*073a*/ 	.short	0x0470


	//----- nvinfo : EIATTR_SW_WAR
	.align		4
.L_36:
        /*073c*/ 	.byte	0x04, 0x36
        /*073e*/ 	.short	(.L_38 - .L_37)
.L_37:
        /*0740*/ 	.word	0x00000008
.L_38:


//--------------------- .nv.callgraph             --------------------------
	.section	.nv.callgraph,"",@"SHT_CUDA_CALLGRAPH"
	.align	4
	.sectionentsize	8
	.align		4
        /*0000*/ 	.word	0x00000000
	.align		4
        /*0004*/ 	.word	0xffffffff
	.align		4
        /*0008*/ 	.word	0x00000000
	.align		4
        /*000c*/ 	.word	0xfffffffe
	.align		4
        /*0010*/ 	.word	0x00000000
	.align		4
        /*0014*/ 	.word	0xfffffffd
	.align		4
        /*0018*/ 	.word	0x00000000
	.align		4
        /*001c*/ 	.word	0xfffffffc


//--------------------- .nv.constant4             --------------------------
	.section	.nv.constant4,"a",@progbits
	.align	8
	.align		8
.nv.constant4:
        /*0000*/ 	.dword	_ZN39_INTERNAL_7425e005_4_k_cu_2f72cad9_95784cuda3std3__45__cpo5beginE
	.align		8
        /*0008*/ 	.dword	_ZN39_INTERNAL_7425e005_4_k_cu_2f72cad9_95784cuda3std3__45__cpo3endE
	.align		8
        /*0010*/ 	.dword	_ZN39_INTERNAL_7425e005_4_k_cu_2f72cad9_95784cuda3std3__45__cpo6cbeginE
	.align		8
        /*0018*/ 	.dword	_ZN39_INTERNAL_7425e005_4_k_cu_2f72cad9_95784cuda3std3__45__cpo4cendE
	.align		8
        /*0020*/ 	.dword	_ZN39_INTERNAL_7425e005_4_k_cu_2f72cad9_95784cuda3std3__441_GLOBAL__N__7425e005_4_k_cu_2f72cad9_95786ignoreE
	.align		8
        /*0028*/ 	.dword	_ZN39_INTERNAL_7425e005_4_k_cu_2f72cad9_95784cuda3std3__419piecewise_constructE
	.align		8
        /*0030*/ 	.dword	_ZN39_INTERNAL_7425e005_4_k_cu_2f72cad9_95784cuda3std3__48in_placeE
	.align		8
        /*0038*/ 	.dword	_ZN39_INTERNAL_7425e005_4_k_cu_2f72cad9_95784cuda3std6ranges3__45__cpo4swapE
	.align		8
        /*0040*/ 	.dword	_ZN39_INTERNAL_7425e005_4_k_cu_2f72cad9_95784cuda3std6ranges3__45__cpo9iter_moveE
	.align		8
        /*0048*/ 	.dword	_ZN39_INTERNAL_7425e005_4_k_cu_2f72cad9_95784cute7productE
	.align		8
        /*0050*/ 	.dword	_ZN39_INTERNAL_7425e005_4_k_cu_2f72cad9_95784cute1_E


//--------------------- .text._ZN7cutlass13device_kernelINS_4gemm6kernel13GemmUniversalIN4cute5tupleIJiiiiEEENS1_10collective13CollectiveMmaINS1_37MainloopSm90TmaGmmaWarpSpecializedFP8ILi23ENS5_IJNS4_1CILi2EEENSA_ILi1EEESC_EEENS1_35KernelTmaWarpSpecializedCooperativeEEENS5_IJNSA_ILi128EEENSA_ILi176EEENSA_ILi32EEEEEENS_12float_e4m3_tENS5_IJlSC_lEEESK_SL_NS4_8TiledMMAINS4_8MMA_AtomIJNS4_4SM904GMMA30MMA_64x16x32_F32E4M3E4M3_SS_TNILNSP_7ScaleInE1ELSR_1EEEEEENS4_6LayoutISD_NS5_IJSC_NSA_ILi0EEESV_EEEEENS5_IJNS4_10UnderscoreESY_SY_EEEEENS4_13SM90_TMA_LOADENS4_14ComposedLayoutINS4_7SwizzleILi1ELi4ELi3EEENS4_18smem_ptr_flag_bitsILi8EEENSU_INS5_IJNSA_ILi8EEESI_EEENS5_IJSI_SC_EEEEEEEvNS4_8identityENS4_23SM90_TMA_LOAD_MULTICASTES1B_vS1C_EENS_8epilogue10collective6detail29Sm90TmaWarpSpecializedAdapterINS1G_15DefaultEpilogueISK_SL_SL_NS1F_6thread17LinearCombinationISK_Li1EffLNS1K_9ScaleType4KindE0ELNS_15FloatRoundStyleE2ESK_EENS1_15EpilogueDefaultEEEEEvvEEEEvNT_6ParamsE --------------------------
	.section	.text._ZN7cutlass13device_kernelINS_4gemm6kernel13GemmUniversalIN4cute5tupleIJiiiiEEENS1_10collective13CollectiveMmaINS1_37MainloopSm90TmaGmmaWarpSpecializedFP8ILi23ENS5_IJNS4_1CILi2EEENSA_ILi1EEESC_EEENS1_35KernelTmaWarpSpecializedCooperativeEEENS5_IJNSA_ILi128EEENSA_ILi176EEENSA_ILi32EEEEEENS_12float_e4m3_tENS5_IJlSC_lEEESK_SL_NS4_8TiledMMAINS4_8MMA_AtomIJNS4_4SM904GMMA30MMA_64x16x32_F32E4M3E4M3_SS_TNILNSP_7ScaleInE1ELSR_1EEEEEENS4_6LayoutISD_NS5_IJSC_NSA_ILi0EEESV_EEEEENS5_IJNS4_10UnderscoreESY_SY_EEEEENS4_13SM90_TMA_LOADENS4_14ComposedLayoutINS4_7SwizzleILi1ELi4ELi3EEENS4_18smem_ptr_flag_bitsILi8EEENSU_INS5_IJNSA_ILi8EEESI_EEENS5_IJSI_SC_EEEEEEEvNS4_8identityENS4_23SM90_TMA_LOAD_MULTICASTES1B_vS1C_EENS_8epilogue10collective6detail29Sm90TmaWarpSpecializedAdapterINS1G_15DefaultEpilogueISK_SL_SL_NS1F_6thread17LinearCombinationISK_Li1EffLNS1K_9ScaleType4KindE0ELNS_15FloatRoundStyleE2ESK_EENS1_15EpilogueDefaultEEEEEvvEEEEvNT_6ParamsE,"ax",@progbits
	.align	128
.text._ZN7cutlass13device_kernelINS_4gemm6kernel13GemmUniversalIN4cute5tupleIJiiiiEEENS1_10collective13CollectiveMmaINS1_37MainloopSm90TmaGmmaWarpSpecializedFP8ILi23ENS5_IJNS4_1CILi2EEENSA_ILi1EEESC_EEENS1_35KernelTmaWarpSpecializedCooperativeEEENS5_IJNSA_ILi128EEENSA_ILi176EEENSA_ILi32EEEEEENS_12float_e4m3_tENS5_IJlSC_lEEESK_SL_NS4_8TiledMMAINS4_8MMA_AtomIJNS4_4SM904GMMA30MMA_64x16x32_F32E4M3E4M3_SS_TNILNSP_7ScaleInE1ELSR_1EEEEEENS4_6LayoutISD_NS5_IJSC_NSA_ILi0EEESV_EEEEENS5_IJNS4_10UnderscoreESY_SY_EEEEENS4_13SM90_TMA_LOADENS4_14ComposedLayoutINS4_7SwizzleILi1ELi4ELi3EEENS4_18smem_ptr_flag_bitsILi8EEENSU_INS5_IJNSA_ILi8EEESI_EEENS5_IJSI_SC_EEEEEEEvNS4_8identityENS4_23SM90_TMA_LOAD_MULTICASTES1B_vS1C_EENS_8epilogue10collective6detail29Sm90TmaWarpSpecializedAdapterINS1G_15DefaultEpilogueISK_SL_SL_NS1F_6thread17LinearCombinationISK_Li1EffLNS1K_9ScaleType4KindE0ELNS_15FloatRoundStyleE2ESK_EENS1_15EpilogueDefaultEEEEEvvEEEEvNT_6ParamsE:
        .type           _ZN7cutlass13device_kernelINS_4gemm6kernel13GemmUniversalIN4cute5tupleIJiiiiEEENS1_10collective13CollectiveMmaINS1_37MainloopSm90TmaGmmaWarpSpecializedFP8ILi23ENS5_IJNS4_1CILi2EEENSA_ILi1EEESC_EEENS1_35KernelTmaWarpSpecializedCooperativeEEENS5_IJNSA_ILi128EEENSA_ILi176EEENSA_ILi32EEEEEENS_12float_e4m3_tENS5_IJlSC_lEEESK_SL_NS4_8TiledMMAINS4_8MMA_AtomIJNS4_4SM904GMMA30MMA_64x16x32_F32E4M3E4M3_SS_TNILNSP_7ScaleInE1ELSR_1EEEEEENS4_6LayoutISD_NS5_IJSC_NSA_ILi0EEESV_EEEEENS5_IJNS4_10UnderscoreESY_SY_EEEEENS4_13SM90_TMA_LOADENS4_14ComposedLayoutINS4_7SwizzleILi1ELi4ELi3EEENS4_18smem_ptr_flag_bitsILi8EEENSU_INS5_IJNSA_ILi8EEESI_EEENS5_IJSI_SC_EEEEEEEvNS4_8identityENS4_23SM90_TMA_LOAD_MULTICASTES1B_vS1C_EENS_8epilogue10collective6detail29Sm90TmaWarpSpecializedAdapterINS1G_15DefaultEpilogueISK_SL_SL_NS1F_6thread17LinearCombinationISK_Li1EffLNS1K_9ScaleType4KindE0ELNS_15FloatRoundStyleE2ESK_EENS1_15EpilogueDefaultEEEEEvvEEEEvNT_6ParamsE,@function
        .size           _ZN7cutlass13device_kernelINS_4gemm6kernel13GemmUniversalIN4cute5tupleIJiiiiEEENS1_10collective13CollectiveMmaINS1_37MainloopSm90TmaGmmaWarpSpecializedFP8ILi23ENS5_IJNS4_1CILi2EEENSA_ILi1EEESC_EEENS1_35KernelTmaWarpSpecializedCooperativeEEENS5_IJNSA_ILi128EEENSA_ILi176EEENSA_ILi32EEEEEENS_12float_e4m3_tENS5_IJlSC_lEEESK_SL_NS4_8TiledMMAINS4_8MMA_AtomIJNS4_4SM904GMMA30MMA_64x16x32_F32E4M3E4M3_SS_TNILNSP_7ScaleInE1ELSR_1EEEEEENS4_6LayoutISD_NS5_IJSC_NSA_ILi0EEESV_EEEEENS5_IJNS4_10UnderscoreESY_SY_EEEEENS4_13SM90_TMA_LOADENS4_14ComposedLayoutINS4_7SwizzleILi1ELi4ELi3EEENS4_18smem_ptr_flag_bitsILi8EEENSU_INS5_IJNSA_ILi8EEESI_EEENS5_IJSI_SC_EEEEEEEvNS4_8identityENS4_23SM90_TMA_LOAD_MULTICASTES1B_vS1C_EENS_8epilogue10collective6detail29Sm90TmaWarpSpecializedAdapterINS1G_15DefaultEpilogueISK_SL_SL_NS1F_6thread17LinearCombinationISK_Li1EffLNS1K_9ScaleType4KindE0ELNS_15FloatRoundStyleE2ESK_EENS1_15EpilogueDefaultEEEEEvvEEEEvNT_6ParamsE,(.L_x_293 - _ZN7cutlass13device_kernelINS_4gemm6kernel13GemmUniversalIN4cute5tupleIJiiiiEEENS1_10collective13CollectiveMmaINS1_37MainloopSm90TmaGmmaWarpSpecializedFP8ILi23ENS5_IJNS4_1CILi2EEENSA_ILi1EEESC_EEENS1_35KernelTmaWarpSpecializedCooperativeEEENS5_IJNSA_ILi128EEENSA_ILi176EEENSA_ILi32EEEEEENS_12float_e4m3_tENS5_IJlSC_lEEESK_SL_NS4_8TiledMMAINS4_8MMA_AtomIJNS4_4SM904GMMA30MMA_64x16x32_F32E4M3E4M3_SS_TNILNSP_7ScaleInE1ELSR_1EEEEEENS4_6LayoutISD_NS5_IJSC_NSA_ILi0EEESV_EEEEENS5_IJNS4_10UnderscoreESY_SY_EEEEENS4_13SM90_TMA_LOADENS4_14ComposedLayoutINS4_7SwizzleILi1ELi4ELi3EEENS4_18smem_ptr_flag_bitsILi8EEENSU_INS5_IJNSA_ILi8EEESI_EEENS5_IJSI_SC_EEEEEEEvNS4_8identityENS4_23SM90_TMA_LOAD_MULTICASTES1B_vS1C_EENS_8epilogue10collective6detail29Sm90TmaWarpSpecializedAdapterINS1G_15DefaultEpilogueISK_SL_SL_NS1F_6thread17LinearCombinationISK_Li1EffLNS1K_9ScaleType4KindE0ELNS_15FloatRoundStyleE2ESK_EENS1_15EpilogueDefaultEEEEEvvEEEEvNT_6ParamsE)
        .other          _ZN7cutlass13device_kernelINS_4gemm6kernel13GemmUniversalIN4cute5tupleIJiiiiEEENS1_10collective13CollectiveMmaINS1_37MainloopSm90TmaGmmaWarpSpecializedFP8ILi23ENS5_IJNS4_1CILi2EEENSA_ILi1EEESC_EEENS1_35KernelTmaWarpSpecializedCooperativeEEENS5_IJNSA_ILi128EEENSA_ILi176EEENSA_ILi32EEEEEENS_12float_e4m3_tENS5_IJlSC_lEEESK_SL_NS4_8TiledMMAINS4_8MMA_AtomIJNS4_4SM904GMMA30MMA_64x16x32_F32E4M3E4M3_SS_TNILNSP_7ScaleInE1ELSR_1EEEEEENS4_6LayoutISD_NS5_IJSC_NSA_ILi0EEESV_EEEEENS5_IJNS4_10UnderscoreESY_SY_EEEEENS4_13SM90_TMA_LOADENS4_14ComposedLayoutINS4_7SwizzleILi1ELi4ELi3EEENS4_18smem_ptr_flag_bitsILi8EEENSU_INS5_IJNSA_ILi8EEESI_EEENS5_IJSI_SC_EEEEEEEvNS4_8identityENS4_23SM90_TMA_LOAD_MULTICASTES1B_vS1C_EENS_8epilogue10collective6detail29Sm90TmaWarpSpecializedAdapterINS1G_15DefaultEpilogueISK_SL_SL_NS1F_6thread17LinearCombinationISK_Li1EffLNS1K_9ScaleType4KindE0ELNS_15FloatRoundStyleE2ESK_EENS1_15EpilogueDefaultEEEEEvvEEEEvNT_6ParamsE,@"STO_CUDA_ENTRY STV_DEFAULT"
_ZN7cutlass13device_kernelINS_4gemm6kernel13GemmUniversalIN4cute5tupleIJiiiiEEENS1_10collective13CollectiveMmaINS1_37MainloopSm90TmaGmmaWarpSpecializedFP8ILi23ENS5_IJNS4_1CILi2EEENSA_ILi1EEESC_EEENS1_35KernelTmaWarpSpecializedCooperativeEEENS5_IJNSA_ILi128EEENSA_ILi176EEENSA_ILi32EEEEEENS_12float_e4m3_tENS5_IJlSC_lEEESK_SL_NS4_8TiledMMAINS4_8MMA_AtomIJNS4_4SM904GMMA30MMA_64x16x32_F32E4M3E4M3_SS_TNILNSP_7ScaleInE1ELSR_1EEEEEENS4_6LayoutISD_NS5_IJSC_NSA_ILi0EEESV_EEEEENS5_IJNS4_10UnderscoreESY_SY_EEEEENS4_13SM90_TMA_LOADENS4_14ComposedLayoutINS4_7SwizzleILi1ELi4ELi3EEENS4_18smem_ptr_flag_bitsILi8EEENSU_INS5_IJNSA_ILi8EEESI_EEENS5_IJSI_SC_EEEEEEEvNS4_8identityENS4_23SM90_TMA_LOAD_MULTICASTES1B_vS1C_EENS_8epilogue10collective6detail29Sm90TmaWarpSpecializedAdapterINS1G_15DefaultEpilogueISK_SL_SL_NS1F_6thread17LinearCombinationISK_Li1EffLNS1K_9ScaleType4KindE0ELNS_15FloatRoundStyleE2ESK_EENS1_15EpilogueDefaultEEEEEvvEEEEvNT_6ParamsE:
[----:B------:R-:W-:Y:S01]  /*0000*/  LDC R1, c[0x0][0x28] ;  /* 0x00000a00ff017b82 */ /* 0x000fe20000000800 */
[----:B------:R-:W0:Y:S01]  /*0010*/  S2R R0, SR_TID.X ;  /* 0x0000000000007919 */ /* 0x000e220000002100 */
[----:B------:R-:W-:Y:S01]  /*0020*/  ELECT P0, URZ, PT ;  /* 0x00000000003f782f */ /* 0x000fe20003800000 */
[----:B------:R-:W-:Y:S01]  /*0030*/  BSSY B0, `(.L_x_0) ;  /* 0x000000f000007945 */ /* 0x000fe20003800000 */
[--C-:B0-----:R-:W-:Y:S02]  /*0040*/  SHF.R.U32.HI R2, RZ, 0x5, R0.reuse ;  /* 0x00000005ff027819 */ /* 0x101fe40000011600 */
[----:B------:R-:W-:-:S03]  /*0050*/  SHF.R.U32.HI R3, RZ, 0x7, R0 ;  /* 0x00000007ff037819 */ /* 0x000fc60000011600 */
[----:B------:R-:W0:Y:S04]  /*0060*/  SHFL.IDX PT, R7, R2, RZ, 0x1f ;  /* 0x00001fff02077589 */ /* 0x000e2800000e0000 */
[----:B------:R-:W1:Y:S01]  /*0070*/  SHFL.IDX PT, R3, R3, RZ, 0x1f ;  /* 0x00001fff03037589 */ /* 0x000e6200000e0000 */
[----:B0-----:R-:W-:-:S13]  /*0080*/  ISETP.NE.OR P0, PT, R7, RZ, !P0 ;  /* 0x000000ff0700720c */ /* 0x001fda0004705670 */
[----:B-1----:R-:W-:Y:S05]  /*0090*/  @P0 BRA `(.L_x_1) ;  /* 0x0000000000200947 */ /* 0x002fea0003800000 */
[----:B------:R-:W-:Y:S02]  /*00a0*/  ULDC.64 UR4, c[0x0][0x198] ;  /* 0x0000660000047ab9 */ /* 0x000fe40000000a00 */
[----:B------:R-:W-:Y:S02]  /*00b0*/  UIADD3 UR6, UP0, UR4, 0xf0, URZ ;  /* 0x000000f004067890 */ /* 0x000fe4000ff1e03f */
[----:B------:R-:W-:Y:S02]  /*00c0*/  UIADD3 UR4, UP1, UR4, 0x1f0, URZ ;  /* 0x000001f004047890 */ /* 0x000fe4000ff3e03f */
[----:B------:R-:W-:Y:S02]  /*00d0*/  UIADD3.X UR7, URZ, UR5, URZ, UP0, !UPT ;  /* 0x000000053f077290 */ /* 0x000fe400087fe43f */
[----:B------:R-:W-:-:S07]  /*00e0*/  UIADD3.X UR5, URZ, UR5, URZ, UP1, !UPT ;  /* 0x000000053f057290 */ /* 0x000fce0008ffe43f */
[----:B------:R0:W-:Y:S02]  /*00f0*/  UTMACCTL.PF [UR6] ;  /* 0x00000000060079b9 */ /* 0x0001e40008040000 */
[----:B------:R0:W-:Y:S02]  /*0100*/  UTMACCTL.PF [UR4] ;  /* 0x00000000040079b9 */ /* 0x0001e40008040000 */
[----:B0-----:R-:W-:Y:S01]  /*0110*/  NOP ;  /* 0x0000000000007918 */ /* 0x001fe20000000000 */
.L_x_1:
[----:B------:R-:W-:Y:S05]  /*0120*/  BSYNC B0 ;  /* 0x0000000000007941 */ /* 0x000fea0003800000 */
.L_x_0:
[----:B------:R-:W0:Y:S02]  /*0130*/  SHFL.IDX PT, R4, R2, RZ, 0x1f ;  /* 0x00001fff02047589 */ /* 0x000e2400000e0000 */
[----:B0-----:R-:W-:-:S13]  /*0140*/  ISETP.NE.AND P0, PT, R4, RZ, PT ;  /* 0x000000ff0400720c */ /* 0x001fda0003f05270 */
[----:B------:R-:W-:Y:S05]  /*0150*/  @P0 BRA `(.L_x_2) ;  /* 0x0000000000fc0947 */ /* 0x000fea0003800000 */
[----:B------:R-:W-:Y:S01]  /*0160*/  ELECT P0, URZ, PT ;  /* 0x00000000003f782f */ /* 0x000fe20003800000 */
[----:B------:R-:W-:-:S12]  /*0170*/  BSSY B0, `(.L_x_2) ;  /* 0x000003d000007945 */ /* 0x000fd80003800000 */
[----:B------:R-:W-:Y:S05]  /*0180*/  @!P0 BRA `(.L_x_3) ;  /* 0x0000000000ec8947 */ /* 0x000fea0003800000 */
[----:B------:R-:W0:Y:S01]  /*0190*/  S2UR UR8, SR_CgaCtaId ;  /* 0x00000000000879c3 */ /* 0x000e220000008800 */
[----:B------:R-:W-:Y:S01]  /*01a0*/  UMOV UR4, 0x400 ;  /* 0x0000040000047882 */ /* 0x000fe20000000000 */
[----:B------:R-:W-:Y:S01]  /*01b0*/  UMOV UR5, 0x1 ;  /* 0x0000000100057882 */ /* 0x000fe20000000000 */
[----:B------:R-:W-:Y:S02]  /*01c0*/  UMOV UR6, 0x4 ;  /* 0x0000000400067882 */ /* 0x000fe40000000000 */
[----:B------:R-:W-:-:S04]  /*01d0*/  UIADD3 UR6, -UR6, 0x100000, URZ ;  /* 0x0010000006067890 */ /* 0x000fc8000fffe13f */
[----:B------:R-:W-:Y:S02]  /*01e0*/  USHF.L.U32 UR7, UR6, 0xb, URZ ;  /* 0x0000000b06077899 */ /* 0x000fe4000800063f */
[----:B------:R-:W-:Y:S02]  /*01f0*/  USHF.L.U32 UR6, UR6, 0x1, URZ ;  /* 0x0000000106067899 */ /* 0x000fe4000800063f */
[----:B0-----:R-:W-:Y:S02]  /*0200*/  ULEA UR8, UR8, UR4, 0x18 ;  /* 0x0000000408087291 */ /* 0x001fe4000f8ec03f */
[----:B------:R-:W-:-:S04]  /*0210*/  UIADD3 UR4, -UR5, 0x100000, URZ ;  /* 0x0010000005047890 */ /* 0x000fc8000fffe13f */
[----:B------:R-:W-:Y:S02]  /*0220*/  USHF.L.U32 UR5, UR4, 0xb, URZ ;  /* 0x0000000b04057899 */ /* 0x000fe4000800063f */
[----:B------:R-:W-:Y:S01]  /*0230*/  USHF.L.U32 UR4, UR4, 0x1, URZ ;  /* 0x0000000104047899 */ /* 0x000fe2000800063f */
[----:B------:R-:W0:Y:S11]  /*0240*/  FENCE.VIEW.ASYNC.S ;  /* 0x00000000000073c6 */ /* 0x000e360000000000 */
[----:B0-----:R0:W1:Y:S01]  /*0250*/  SYNCS.EXCH.64 URZ, [UR8], UR4 ;  /* 0x00000004083f75b2 */ /* 0x0010620008000100 */
[----:B------:R0:W2:Y:S01]  /*0260*/  SYNCS.EXCH.64 URZ, [UR8+0xb8], UR6 ;  /* 0x0000b806083f75b2 */ /* 0x0000a20008000100 */
[----:B------:R0:W3:Y:S01]  /*0270*/  SYNCS.EXCH.64 URZ, [UR8+0x8], UR4 ;  /* 0x00000804083f75b2 */ /* 0x0000e20008000100 */
[----:B------:R0:W4:Y:S01]  /*0280*/  SYNCS.EXCH.64 URZ, [UR8+0xc0], UR6 ;  /* 0x0000c006083f75b2 */ /* 0x0001220008000100 */
[----:B------:R0:W0:Y:S01]  /*0290*/  SYNCS.EXCH.64 URZ, [UR8+0x10], UR4 ;  /* 0x00001004083f75b2 */ /* 0x0000220008000100 */
        /* <DEDUP_REMOVED lines=41> */
[----:B-1234-:R-:W-:Y:S01]  /*0530*/  NOP ;  /* 0x0000000000007918 */ /* 0x01efe20000000000 */
.L_x_3:
[----:B0-----:R-:W-:Y:S05]  /*0540*/  BSYNC B0 ;  /* 0x0000000000007941 */ /* 0x001fea0003800000 */
.L_x_2:
[----:B------:R-:W-:Y:S01]  /*0550*/  SHF.R.S32.HI R5, RZ, 0x1f, R0 ;  /* 0x0000001fff057819 */ /* 0x000fe20000011400 */
[----:B------:R-:W0:Y:S01]  /*0560*/  SHFL.IDX PT, R2, R2, RZ, 0x1f ;  /* 0x00001fff02027589 */ /* 0x000e2200000e0000 */
[----:B------:R-:W1:Y:S01]  /*0570*/  S2UR UR8, SR_CTAID.X ;  /* 0x00000000000879c3 */ /* 0x000e620000002500 */
[----:B------:R-:W-:Y:S02]  /*0580*/  ELECT P0, URZ, PT ;  /* 0x00000000003f782f */ /* 0x000fe40003800000 */
[----:B------:R-:W-:Y:S01]  /*0590*/  LEA.HI R5, R5, R0, RZ, 0x7 ;  /* 0x0000000005057211 */ /* 0x000fe200078f38ff */
[----:B------:R-:W2:Y:S01]  /*05a0*/  S2R R10, SR_CTAID.Y ;  /* 0x00000000000a7919 */ /* 0x000ea20000002600 */
[----:B------:R-:W-:Y:S01]  /*05b0*/  SHF.R.S32.HI R13, RZ, 0x1f, R4 ;  /* 0x0000001fff0d7819 */ /* 0x000fe20000011404 */
[----:B------:R-:W-:Y:S01]  /*05c0*/  ULDC UR4, c[0x0][0x150] ;  /* 0x0000540000047ab9 */ /* 0x000fe20000000800 */
[----:B------:R-:W-:Y:S01]  /*05d0*/  LOP3.LUT R5, R5, 0xffffff80, RZ, 0xc0, !PT ;  /* 0xffffff8005057812 */ /* 0x000fe200078ec0ff */
[----:B------:R-:W-:Y:S01]  /*05e0*/  VIADD R16, R3, 0xffffffff ;  /* 0xffffffff03107836 */ /* 0x000fe20000000000 */
[----:B------:R-:W-:Y:S01]  /*05f0*/  LEA.HI R13, R13, R4, RZ, 0x2 ;  /* 0x000000040d0d7211 */ /* 0x000fe200078f10ff */
[----:B------:R-:W3:Y:S01]  /*0600*/  LDC R12, c[0x0][0x144] ;  /* 0x00005100ff0c7b82 */ /* 0x000ee20000000800 */
[----:B------:R-:W-:Y:S01]  /*0610*/  NOP ;  /* 0x0000000000007918 */ /* 0x000fe20000000000 */
[----:B------:R-:W-:Y:S01]  /*0620*/  IMAD.IADD R5, R0, 0x1, -R5 ;  /* 0x0000000100057824 */ /* 0x000fe200078e0a05 */
[----:B------:R-:W-:Y:S01]  /*0630*/  LOP3.LUT R13, R13, 0x3ffffffc, RZ, 0xc0, !PT ;  /* 0x3ffffffc0d0d7812 */ /* 0x000fe200078ec0ff */
[----:B------:R-:W-:Y:S01]  /*0640*/  NOP ;  /* 0x0000000000007918 */ /* 0x000fe20000000000 */
[----:B------:R-:W-:-:S02]  /*0650*/  ISETP.GE.U32.AND P6, PT, R16, 0x2, PT ;  /* 0x000000021000780c */ /* 0x000fc40003fc6070 */
[----:B------:R-:W-:Y:S01]  /*0660*/  SHF.R.S32.HI R6, RZ, 0x1f, R5 ;  /* 0x0000001fff067819 */ /* 0x000fe20000011405 */
[----:B------:R-:W-:Y:S01]  /*0670*/  IMAD.IADD R4, R4, 0x1, -R13 ;  /* 0x0000000104047824 */ /* 0x000fe200078e0a0d */
[----:B------:R-:W4:Y:S01]  /*0680*/  LDC R14, c[0x0][0x140] ;  /* 0x00005000ff0e7b82 */ /* 0x000f220000000800 */
[----:B------:R-:W-:Y:S02]  /*0690*/  ISETP.NE.AND P4, PT, R3, RZ, PT ;  /* 0x000000ff0300720c */ /* 0x000fe40003f85270 */
[----:B------:R-:W-:Y:S02]  /*06a0*/  LEA.HI R6, R6, R5, RZ, 0x3 ;  /* 0x0000000506067211 */ /* 0x000fe400078f18ff */
[----:B0-----:R-:W-:Y:S02]  /*06b0*/  ISETP.NE.OR P0, PT, R2, RZ, !P0 ;  /* 0x000000ff0200720c */ /* 0x001fe40004705670 */
[--C-:B------:R-:W-:Y:S01]  /*06c0*/  SHF.R.S32.HI R2, RZ, 0x3, R6.reuse ;  /* 0x00000003ff027819 */ /* 0x100fe20000011406 */
[----:B------:R-:W0:Y:S01]  /*06d0*/  LDC R13, c[0x0][0x148] ;  /* 0x00005200ff0d7b82 */ /* 0x000e220000000800 */
[----:B------:R-:W-:-:S02]  /*06e0*/  SHF.R.S32.HI R9, RZ, 0x1f, R6 ;  /* 0x0000001fff097819 */ /* 0x000fc40000011406 */
[----:B-1----:R-:W-:Y:S02]  /*06f0*/  I2FP.F32.U32 R6, UR8 ;  /* 0x0000000800067c45 */ /* 0x002fe40008201000 */
[----:B------:R-:W-:-:S03]  /*0700*/  LEA.HI R9, R9, R2, RZ, 0x2 ;  /* 0x0000000209097211 */ /* 0x000fc600078f10ff */
[----:B------:R-:W-:Y:S01]  /*0710*/  FMUL R6, R6, UR4 ;  /* 0x0000000406067c20 */ /* 0x000fe20008400000 */
[----:B------:R-:W-:Y:S01]  /*0720*/  LOP3.LUT R9, R9, 0xfffffffc, RZ, 0xc0, !PT ;  /* 0xfffffffc09097812 */ /* 0x000fe200078ec0ff */
[----:B------:R-:W-:Y:S01]  /*0730*/  VOTEU.ALL UP0, P0 ;  /* 0x00000000003f7886 */ /* 0x000fe20000000000 */
[----:B--2---:R-:W-:Y:S01]  /*0740*/  I2FP.F32.U32 R8, R10 ;  /* 0x0000000a00087245 */ /* 0x004fe20000201000 */
[----:B------:R-:W-:Y:S01]  /*0750*/  ULDC UR4, c[0x0][0x154] ;  /* 0x0000550000047ab9 */ /* 0x000fe20000000800 */
[----:B------:R-:W-:Y:S01]  /*0760*/  VOTEU.ALL UP1, P0 ;  /* 0x00000000003f7886 */ /* 0x000fe20000020000 */
[----:B------:R-:W1:Y:S01]  /*0770*/  F2I.U32.TRUNC.NTZ R6, R6 ;  /* 0x0000000600067305 */ /* 0x000e62000020f000 */
[----:B------:R-:W-:Y:S01]  /*0780*/  IMAD.IADD R9, R2, 0x1, -R9 ;  /* 0x0000000102097824 */ /* 0x000fe200078e0a09 */
[----:B------:R-:W2:Y:S01]  /*0790*/  @!UP0 S2UR UR7, SR_CgaCtaId ;  /* 0x00000000000789c3 */ /* 0x000ea20000008800 */
[----:B------:R-:W-:Y:S01]  /*07a0*/  FMUL R8, R8, UR4 ;  /* 0x0000000408087c20 */ /* 0x000fe20008400000 */
[----:B------:R-:W-:Y:S01]  /*07b0*/  UMOV UR4, 0x20 ;  /* 0x0000002000047882 */ /* 0x000fe20000000000 */
[----:B------:R-:W-:Y:S01]  /*07c0*/  IMAD R4, R4, 0x4, R9 ;  /* 0x0000000404047824 */ /* 0x000fe200078e0209 */
[----:B------:R-:W-:Y:S01]  /*07d0*/  @!UP0 UMOV UR6, 0x400 ;  /* 0x0000040000068882 */ /* 0x000fe20000000000 */
[----:B------:R-:W-:-:S04]  /*07e0*/  @!UP0 UIADD3 UR4, -UR4, 0x100000, URZ ;  /* 0x0010000004048890 */ /* 0x000fc8000fffe13f */
[----:B------:R-:W-:Y:S02]  /*07f0*/  @!UP0 USHF.L.U32 UR5, UR4, 0xb, URZ ;  /* 0x0000000b04058899 */ /* 0x000fe4000800063f */
[----:B------:R-:W-:Y:S01]  /*0800*/  @!UP0 USHF.L.U32 UR4, UR4, 0x1, URZ ;  /* 0x0000000104048899 */ /* 0x000fe2000800063f */
[----:B----4-:R-:W-:Y:S01]  /*0810*/  ISETP.EQ.U32.AND P2, PT, R14, 0x1, PT ;  /* 0x000000010e00780c */ /* 0x010fe20003f42070 */
[----:B------:R-:W4:Y:S01]  /*0820*/  F2I.U32.TRUNC.NTZ R8, R8 ;  /* 0x0000000800087305 */ /* 0x000f22000020f000 */
[----:B------:R-:W-:-:S04]  /*0830*/  LEA.HI R2, R4, R4, RZ, 0x1 ;  /* 0x0000000404027211 */ /* 0x000fc800078f08ff */
[----:B------:R-:W-:Y:S01]  /*0840*/  LOP3.LUT R9, R2, 0xfffffffe, RZ, 0xc0, !PT ;  /* 0xfffffffe02097812 */ /* 0x000fe200078ec0ff */
[----:B-1----:R-:W-:Y:S01]  /*0850*/  IMAD.MOV R15, RZ, RZ, -R6 ;  /* 0x000000ffff0f7224 */ /* 0x002fe200078e0a06 */
[----:B------:R-:W-:-:S03]  /*0860*/  SHF.R.S32.HI R2, RZ, 0x1f, R7 ;  /* 0x0000001fff027819 */ /* 0x000fc60000011407 */
[----:B---3--:R-:W-:Y:S01]  /*0870*/  IMAD R12, R12, R15, UR8 ;  /* 0x000000080c0c7e24 */ /* 0x008fe2000f8e020f */
[----:B------:R-:W-:Y:S01]  /*0880*/  LEA.HI R2, R2, R7, RZ, 0x2 ;  /* 0x0000000702027211 */ /* 0x000fe200078f10ff */
[----:B------:R-:W-:-:S03]  /*0890*/  IMAD.IADD R9, R4, 0x1, -R9 ;  /* 0x0000000104097824 */ /* 0x000fc600078e0a09 */
[----:B------:R-:W-:Y:S01]  /*08a0*/  LOP3.LUT R2, R2, 0xfffffffc, RZ, 0xc0, !PT ;  /* 0xfffffffc02027812 */ /* 0x000fe200078ec0ff */
[----:B----4-:R-:W-:Y:S01]  /*08b0*/  IMAD.MOV R20, RZ, RZ, -R8 ;  /* 0x000000ffff147224 */ /* 0x010fe200078e0a08 */
[----:B------:R-:W-:Y:S01]  /*08c0*/  ISETP.NE.AND P3, PT, R9, R12, PT ;  /* 0x0000000c0900720c */ /* 0x000fe20003f65270 */
[C---:B------:R-:W-:Y:S01]  /*08d0*/  IMAD.SHL.U32 R9, R4.reuse, 0x4, RZ ;  /* 0x0000000404097824 */ /* 0x040fe200078e00ff */
[----:B--2---:R-:W-:Y:S01]  /*08e0*/  @!UP0 ULEA UR6, UR7, UR6, 0x18 ;  /* 0x0000000607068291 */ /* 0x004fe2000f8ec03f */
[----:B------:R-:W-:Y:S01]  /*08f0*/  IMAD.IADD R7, R7, 0x1, -R2 ;  /* 0x0000000107077824 */ /* 0x000fe200078e0a02 */
[----:B------:R-:W-:Y:S01]  /*0900*/  VOTEU.ALL UP0, P0 ;  /* 0x00000000003f7886 */ /* 0x000fe20000000000 */
[----:B------:R-:W-:Y:S01]  /*0910*/  LOP3.LUT P0, RZ, R5, 0x7, RZ, 0xc0, !PT ;  /* 0x0000000705ff7812 */ /* 0x000fe2000780c0ff */
[----:B------:R-:W-:Y:S01]  /*0920*/  IMAD.MOV.U32 R5, RZ, RZ, 0x1 ;  /* 0x00000001ff057424 */ /* 0x000fe200078e00ff */
[----:B------:R-:W-:Y:S01]  /*0930*/  LOP3.LUT R6, R4, 0xc, R9, 0x78, !PT ;  /* 0x0000000c04067812 */ /* 0x000fe200078e7809 */
[----:B0-----:R-:W-:Y:S01]  /*0940*/  IMAD R9, R13, R20, R10 ;  /* 0x000000140d097224 */ /* 0x001fe200078e020a */
[----:B------:R-:W-:-:S02]  /*0950*/  ISETP.NE.AND P1, PT, R7, 0x3, PT ;  /* 0x000000030700780c */ /* 0x000fc40003f25270 */
[C---:B------:R-:W-:Y:S02]  /*0960*/  ISETP.LT.U32.AND P0, PT, R6.reuse, 0x2, !P0 ;  /* 0x000000020600780c */ /* 0x040fe40004701070 */
[----:B------:R-:W-:Y:S01]  /*0970*/  @P3 LEA.HI R2, R6, R6, RZ, 0x1 ;  /* 0x0000000606023211 */ /* 0x000fe200078f08ff */
[----:B------:R-:W0:Y:S02]  /*0980*/  FENCE.VIEW.ASYNC.S ;  /* 0x00000000000073c6 */ /* 0x000e240000000000 */
[----:B0-----:R0:W1:Y:S01]  /*0990*/  @!UP0 SYNCS.EXCH.64 URZ, [UR6+0x180], UR4 ;  /* 0x00018004063f85b2 */ /* 0x0010620008000100 */
[----:B------:R-:W-:Y:S02]  /*09a0*/  ISETP.EQ.OR P1, PT, R7, RZ, !P1 ;  /* 0x000000ff0700720c */ /* 0x000fe40004f22670 */
[----:B------:R-:W-:Y:S02]  /*09b0*/  @P3 SHF.R.S32.HI R2, RZ, 0x1, R2 ;  /* 0x00000001ff023819 */ /* 0x000fe40000011402 */
[----:B------:R-:W-:-:S02]  /*09c0*/  ISETP.EQ.AND P1, PT, R3, RZ, P1 ;  /* 0x000000ff0300720c */ /* 0x000fc40000f22270 */
[----:B------:R-:W-:Y:S02]  /*09d0*/  @P3 ISETP.NE.AND P5, PT, R2, R9, PT ;  /* 0x000000090200320c */ /* 0x000fe40003fa5270 */
[----:B------:R-:W-:Y:S02]  /*09e0*/  SEL R2, RZ, 0x1, !P0 ;  /* 0x00000001ff027807 */ /* 0x000fe40004000000 */
[----:B------:R-:W-:Y:S02]  /*09f0*/  @P3 SEL R5, RZ, 0x1, P5 ;  /* 0x00000001ff053807 */ /* 0x000fe40002800000 */
[----:B------:R-:W-:Y:S02]  /*0a00*/  SEL R4, RZ, 0x1, !P1 ;  /* 0x00000001ff047807 */ /* 0x000fe40004800000 */
[----:B------:R-:W-:Y:S01]  /*0a10*/  LOP3.LUT R5, R5, R2, RZ, 0xc0, !PT ;  /* 0x0000000205057212 */ /* 0x000fe200078ec0ff */
[----:B------:R0:W2:Y:S01]  /*0a20*/  @!UP1 SYNCS.EXCH.64 URZ, [UR6+0x188], UR4 ;  /* 0x00018804063f95b2 */ /* 0x0000a20008000100 */
[----:B------:R-:W-:Y:S01]  /*0a30*/  SEL R4, R4, 0x2, P6 ;  /* 0x0000000204047807 */ /* 0x000fe20003000000 */
[----:B------:R-:W-:Y:S01]  /*0a40*/  NOP ;  /* 0x0000000000007918 */ /* 0x000fe20000000000 */
[----:B------:R-:W-:Y:S05]  /*0a50*/  @!P2 BRA `(.L_x_4) ;  /* 0x000000000008a947 */ /* 0x000fea0003800000 */
[----:B-12---:R-:W-:Y:S01]  /*0a60*/  UCGABAR_ARV ;  /* 0x00000000000079c7 */ /* 0x006fe20008000000 */
[----:B------:R-:W-:Y:S05]  /*0a70*/  BRA `(.L_x_5) ;  /* 0x0000000000047947 */ /* 0x000fea0003800000 */
.L_x_4:
[----:B-12---:R-:W-:Y:S01]  /*0a80*/  NOP ;  /* 0x0000000000007918 */ /* 0x006fe20000000000 */
.L_x_5:
[----:B------:R-:W1:Y:S01]  /*0a90*/  LDC R2, c[0x0][0x65c] ;  /* 0x00019700ff027b82 */ /* 0x000e620000000800 */
[----:B------:R-:W-:Y:S01]  /*0aa0*/  IMAD.MOV.U32 R3, RZ, RZ, RZ ;  /* 0x000000ffff037224 */ /* 0x000fe200078e00ff */
[----:B-1----:R-:W-:Y:S01]  /*0ab0*/  ISETP.NE.AND P3, PT, R2, 0x1, PT ;  /* 0x000000010200780c */ /* 0x002fe20003f65270 */
[----:B------:R-:W-:-:S12]  /*0ac0*/  IMAD.U32 R2, RZ, RZ, UR8 ;  /* 0x00000008ff027e24 */ /* 0x000fd8000f8e00ff */
[----:B------:R-:W1:Y:S01]  /*0ad0*/  @P3 LDC R15, c[0x0][0x10] ;  /* 0x00000400ff0f3b82 */ /* 0x000e620000000800 */
[----:B------:R-:W-:Y:S02]  /*0ae0*/  @P3 IMAD.MOV.U32 R11, RZ, RZ, RZ ;  /* 0x000000ffff0b3224 */ /* 0x000fe400078e00ff */
[----:B------:R-:W-:-:S05]  /*0af0*/  @P3 IMAD.MOV.U32 R17, RZ, RZ, RZ ;  /* 0x000000ffff113224 */ /* 0x000fca00078e00ff */
[----:B------:R-:W2:Y:S01]  /*0b00*/  @!P3 LDC R9, c[0x0][0xc] ;  /* 0x00000300ff09bb82 */ /* 0x000ea20000000800 */
[----:B-1----:R-:W-:-:S04]  /*0b10*/  @P3 IMAD.WIDE.U32 R14, R15, UR8, R10 ;  /* 0x000000080f0e3c25 */ /* 0x002fc8000f8e000a */
[----:B--2---:R-:W-:-:S04]  /*0b20*/  @!P3 IMAD.WIDE.U32 R8, R10, R9, R2 ;  /* 0x000000090a08b225 */ /* 0x004fc800078e0002 */
[----:B------:R-:W-:Y:S02]  /*0b30*/  @P3 IMAD.MOV.U32 R2, RZ, RZ, R14 ;  /* 0x000000ffff023224 */ /* 0x000fe400078e000e */
[----:B------:R-:W-:Y:S02]  /*0b40*/  @P3 IMAD.IADD R3, R15, 0x1, R17 ;  /* 0x000000010f033824 */ /* 0x000fe400078e0211 */
[----:B------:R-:W-:Y:S02]  /*0b50*/  @!P3 IMAD.MOV.U32 R2, RZ, RZ, R8 ;  /* 0x000000ffff02b224 */ /* 0x000fe400078e0008 */
[----:B------:R-:W-:Y:S01]  /*0b60*/  @!P3 IMAD.MOV.U32 R3, RZ, RZ, R9 ;  /* 0x000000ffff03b224 */ /* 0x000fe200078e0009 */
[----:B------:R-:W-:Y:S06]  /*0b70*/  @!P2 BRA `(.L_x_6) ;  /* 0x00000000000ca947 */ /* 0x000fec0003800000 */
[----:B------:R-:W-:Y:S01]  /*0b80*/  UCGABAR_WAIT ;  /* 0x0000000000007dc7 */ /* 0x000fe20008000000 */
[----:B------:R-:W-:Y:S01]  /*0b90*/  CCTL.IVALL ;  /* 0x00000000ff00798f */ /* 0x000fe20002000000 */
[----:B------:R-:W-:Y:S05]  /*0ba0*/  BRA `(.L_x_7) ;  /* 0x0000000000047947 */ /* 0x000fea0003800000 */
.L_x_6:
[----:B------:R-:W-:Y:S06]  /*0bb0*/  BAR.SYNC.DEFER_BLOCKING 0x0 ;  /* 0x0000000000007b1d */ /* 0x000fec0000010000 */
.L_x_7:
[----:B------:R-:W-:Y:S05]  /*0bc0*/  @!P4 BRA `(.L_x_8) ;  /* 0x0000009c00e4c947 */ /* 0x000fea0003800000 */
[----:B------:R-:W-:-:S13]  /*0bd0*/  ISETP.GT.U32.AND P0, PT, R16, 0x1, PT ;  /* 0x000000011000780c */ /* 0x000fda0003f04070 */
[----:B0-----:R-:W-:Y:S05]  /*0be0*/  @P0 EXIT ;  /* 0x000000000000094d */ /* 0x001fea0003800000 */
[----:B------:R-:W-:Y:S01]  /*0bf0*/  ULDC.64 UR4, c[0x0][0x650] ;  /* 0x0001940000047ab9 */ /* 0x000fe20000000a00 */
[----:B------:R-:W-:Y:S01]  /*0c00*/  PRMT R14, RZ, 0x7610, R14 ;  /* 0x00007610ff0e7816 */ /* 0x000fe2000000000e */
[----:B------:R-:W-:Y:S01]  /*0c10*/  IMAD.MOV.U32 R9, RZ, RZ, -0x1 ;  /* 0xffffffffff097424 */ /* 0x000fe200078e00ff */
[----:B------:R-:W-:Y:S01]  /*0c20*/  ISETP.GE.U32.AND P0, PT, R2, UR4, PT ;  /* 0x0000000402007c0c */ /* 0x000fe2000bf06070 */
[----:B------:R-:W-:Y:S02]  /*0c30*/  IMAD.MOV.U32 R8, RZ, RZ, -0x1 ;  /* 0xffffffffff087424 */ /* 0x000fe400078e00ff */
[----:B------:R-:W-:Y:S01]  /*0c40*/  IMAD.MOV.U32 R7, RZ, RZ, -0x1 ;  /* 0xffffffffff077424 */ /* 0x000fe200078e00ff */
[----:B------:R-:W-:-:S13]  /*0c50*/  ISETP.GE.U32.AND.EX P0, PT, R3, UR5, PT, P0 ;  /* 0x0000000503007c0c */ /* 0x000fda000bf06100 */
[----:B------:R-:W-:Y:S05]  /*0c60*/  @P0 BRA `(.L_x_9) ;  /* 0x0000000400280947 */ /* 0x000fea0003800000 */
[----:B------:R-:W0:Y:S01]  /*0c70*/  LDC.64 R22, c[0x0][0x628] ;  /* 0x00018a00ff167b82 */ /* 0x000e220000000a00 */
[----:B------:R-:W-:Y:S02]  /*0c80*/  IMAD.MOV.U32 R8, RZ, RZ, R2 ;  /* 0x000000ffff087224 */ /* 0x000fe400078e0002 */
[----:B------:R-:W-:-:S05]  /*0c90*/  IMAD.MOV.U32 R9, RZ, RZ, R3 ;  /* 0x000000ffff097224 */ /* 0x000fca00078e0003 */
[----:B------:R-:W1:Y:S08]  /*0ca0*/  LDC R18, c[0x0][0x630] ;  /* 0x00018c00ff127b82 */ /* 0x000e700000000800 */
[----:B------:R-:W2:Y:S01]  /*0cb0*/  LDC.64 R24, c[0x0][0x620] ;  /* 0x00018800ff187b82 */ /* 0x000ea20000000a00 */
[----:B0-----:R-:W-:-:S04]  /*0cc0*/  ISETP.NE.U32.AND P0, PT, R22, RZ, PT ;  /* 0x000000ff1600720c */ /* 0x001fc80003f05070 */
[----:B------:R-:W-:-:S13]  /*0cd0*/  ISETP.NE.AND.EX P0, PT, R23, RZ, PT, P0 ;  /* 0x000000ff1700720c */ /* 0x000fda0003f05300 */
[----:B-12---:R-:W-:Y:S05]  /*0ce0*/  @!P0 BRA `(.L_x_10) ;  /* 0x0000000000288947 */ /* 0x006fea0003800000 */
[----:B------:R-:W0:Y:S02]  /*0cf0*/  LDC R7, c[0x0][0x634] ;  /* 0x00018d00ff077b82 */ /* 0x000e240000000800 */
[----:B0-----:R-:W-:-:S05]  /*0d00*/  IADD3 R7, P0, R2, R7, RZ ;  /* 0x0000000702077210 */ /* 0x001fca0007f1e0ff */
[----:B------:R-:W-:-:S04]  /*0d10*/  IMAD.X R19, RZ, RZ, R3, P0 ;  /* 0x000000ffff137224 */ /* 0x000fc800000e0603 */
[----:B------:R-:W-:-:S04]  /*0d20*/  IMAD.WIDE.U32 R8, R19, R22, RZ ;  /* 0x0000001613087225 */ /* 0x000fc800078e00ff */
[----:B------:R-:W-:-:S04]  /*0d30*/  IMAD.WIDE.U32 R14, P0, R7, R23, R8 ;  /* 0x00000017070e7225 */ /* 0x000fc80007800008 */
[----:B------:R-:W-:-:S04]  /*0d40*/  IMAD.WIDE.U32 R8, R7, R22, RZ ;  /* 0x0000001607087225 */ /* 0x000fc800078e00ff */
[----:B------:R-:W-:Y:S01]  /*0d50*/  IMAD.X R17, RZ, RZ, RZ, P0 ;  /* 0x000000ffff117224 */ /* 0x000fe200000e06ff */
[----:B------:R-:W-:Y:S01]  /*0d60*/  IADD3 RZ, P0, R9, R14, RZ ;  /* 0x0000000e09ff7210 */ /* 0x000fe20007f1e0ff */
[----:B------:R-:W-:-:S04]  /*0d70*/  IMAD.MOV.U32 R16, RZ, RZ, R15 ;  /* 0x000000ffff107224 */ /* 0x000fc800078e000f */
[----:B------:R-:W-:-:S08]  /*0d80*/  IMAD.WIDE.U32.X R8, R19, R23, R16, P0 ;  /* 0x0000001713087225 */ /* 0x000fd000000e0410 */
.L_x_10:
[----:B------:R-:W0:Y:S01]  /*0d90*/  LDC.64 R22, c[0x0][0x640] ;  /* 0x00019000ff167b82 */ /* 0x000e220000000a00 */
[--C-:B------:R-:W-:Y:S01]  /*0da0*/  SHF.R.U64 R27, R8, R18, R9.reuse ;  /* 0x00000012081b7219 */ /* 0x100fe20000001209 */
[----:B------:R-:W-:Y:S01]  /*0db0*/  IMAD R29, R13, R20, R10 ;  /* 0x000000140d1d7224 */ /* 0x000fe200078e020a */
[----:B------:R-:W-:Y:S02]  /*0dc0*/  SHF.R.U32.HI R7, RZ, R18, R9 ;  /* 0x00000012ff077219 */ /* 0x000fe40000011609 */
[----:B------:R-:W-:-:S03]  /*0dd0*/  IADD3 R11, P0, RZ, -R27, RZ ;  /* 0x8000001bff0b7210 */ /* 0x000fc60007f1e0ff */
[----:B------:R-:W1:Y:S02]  /*0de0*/  LDC R16, c[0x0][0x618] ;  /* 0x00018600ff107b82 */ /* 0x000e640000000800 */
[----:B------:R-:W-:Y:S02]  /*0df0*/  IMAD.X R7, RZ, RZ, ~R7, P0 ;  /* 0x000000ffff077224 */ /* 0x000fe400000e0e07 */
[----:B------:R-:W-:-:S04]  /*0e00*/  IMAD.WIDE.U32 R8, R11, R24, R2 ;  /* 0x000000180b087225 */ /* 0x000fc800078e0002 */
[----:B------:R-:W2:Y:S01]  /*0e10*/  LDC R15, c[0x0][0x608] ;  /* 0x00018200ff0f7b82 */ /* 0x000ea20000000800 */
[----:B------:R-:W-:-:S04]  /*0e20*/  IMAD R14, R7, R24, RZ ;  /* 0x00000018070e7224 */ /* 0x000fc800078e02ff */
[----:B------:R-:W-:Y:S02]  /*0e30*/  IMAD R7, R11, R25, R14 ;  /* 0x000000190b077224 */ /* 0x000fe400078e020e */
[----:B------:R-:W-:Y:S01]  /*0e40*/  IMAD.MOV.U32 R14, RZ, RZ, -0x1 ;  /* 0xffffffffff0e7424 */ /* 0x000fe200078e00ff */
[----:B------:R-:W3:Y:S01]  /*0e50*/  LDC R21, c[0x0][0x658] ;  /* 0x00019600ff157b82 */ /* 0x000ee20000000800 */
[----:B------:R-:W-:Y:S01]  /*0e60*/  IMAD.IADD R7, R9, 0x1, R7 ;  /* 0x0000000109077824 */ /* 0x000fe200078e0207 */
[----:B0-----:R-:W-:-:S04]  /*0e70*/  ISETP.NE.U32.AND P0, PT, R22, RZ, PT ;  /* 0x000000ff1600720c */ /* 0x001fc80003f05070 */
[----:B------:R-:W-:Y:S02]  /*0e80*/  ISETP.NE.AND.EX P0, PT, R23, RZ, PT, P0 ;  /* 0x000000ff1700720c */ /* 0x000fe40003f05300 */
[----:B------:R-:W0:Y:S01]  /*0e90*/  LDC R18, c[0x0][0x600] ;  /* 0x00018000ff127b82 */ /* 0x000e220000000800 */
[-CC-:B-1----:R-:W-:Y:S02]  /*0ea0*/  SHF.R.U64 R19, R8, R16.reuse, R7.reuse ;  /* 0x0000001008137219 */ /* 0x182fe40000001207 */
[----:B------:R-:W-:Y:S01]  /*0eb0*/  SHF.R.U32.HI R8, RZ, R16, R7 ;  /* 0x00000010ff087219 */ /* 0x000fe20000011607 */
[----:B------:R-:W-:-:S04]  /*0ec0*/  IMAD.MOV.U32 R16, RZ, RZ, 0x1 ;  /* 0x00000001ff107424 */ /* 0x000fc800078e00ff */
[----:B------:R-:W1:Y:S01]  /*0ed0*/  LDC R24, c[0x0][0x648] ;  /* 0x00019200ff187b82 */ /* 0x000e620000000800 */
[-CC-:B--2---:R-:W-:Y:S02]  /*0ee0*/  SHF.R.U64 R28, R19, R15.reuse, R8.reuse ;  /* 0x0000000f131c7219 */ /* 0x184fe40000001208 */
[----:B------:R-:W-:-:S05]  /*0ef0*/  SHF.R.U32.HI R8, RZ, R15, R8 ;  /* 0x0000000fff087219 */ /* 0x000fca0000011608 */
[----:B------:R-:W2:Y:S01]  /*0f00*/  LDC R26, c[0x0][0x638] ;  /* 0x00018e00ff1a7b82 */ /* 0x000ea20000000800 */
[-CC-:B---3--:R-:W-:Y:S02]  /*0f10*/  SHF.R.U64 R20, R28, R21.reuse, R8.reuse ;  /* 0x000000151c147219 */ /* 0x188fe40000001208 */
[-C--:B------:R-:W-:Y:S02]  /*0f20*/  SHF.L.U32 R7, R14, R21.reuse, RZ ;  /* 0x000000150e077219 */ /* 0x080fe400000006ff */
[----:B------:R-:W-:Y:S01]  /*0f30*/  SHF.R.U32.HI R9, RZ, R21, R8 ;  /* 0x00000015ff097219 */ /* 0x000fe20000011608 */
[----:B------:R-:W-:Y:S01]  /*0f40*/  IMAD.MOV.U32 R8, RZ, RZ, R20 ;  /* 0x000000ffff087224 */ /* 0x000fe200078e0014 */
[----:B------:R-:W-:Y:S01]  /*0f50*/  LOP3.LUT R13, RZ, R7, RZ, 0x33, !PT ;  /* 0x00000007ff0d7212 */ /* 0x000fe200078e33ff */
[----:B------:R-:W3:Y:S01]  /*0f60*/  LDC R25, c[0x0][0x610] ;  /* 0x00018400ff197b82 */ /* 0x000ee20000000800 */
[----:B------:R-:W-:Y:S05]  /*0f70*/  @!P0 BRA `(.L_x_11) ;  /* 0x0000000000288947 */ /* 0x000fea0003800000 */
[----:B------:R-:W4:Y:S02]  /*0f80*/  LDC R7, c[0x0][0x64c] ;  /* 0x00019300ff077b82 */ /* 0x000f240000000800 */
[----:B----4-:R-:W-:-:S05]  /*0f90*/  IADD3 R7, P0, R20, R7, RZ ;  /* 0x0000000714077210 */ /* 0x010fca0007f1e0ff */
        /* <DEDUP_REMOVED lines=8> */
.L_x_11:
[----:B-1----:R-:W-:Y:S01]  /*1020*/  SHF.R.U64 R9, R8, R24, R9 ;  /* 0x0000001808097219 */ /* 0x002fe20000001209 */
[----:B0-----:R-:W-:Y:S01]  /*1030*/  VIADD R10, R18, 0xffffffff ;  /* 0xffffffff120a7836 */ /* 0x001fe20000000000 */
[----:B------:R-:W-:Y:S01]  /*1040*/  SHF.L.U32 R7, R16, R21, RZ ;  /* 0x0000001510077219 */ /* 0x000fe200000006ff */
[----:B------:R-:W-:Y:S01]  /*1050*/  IMAD.MOV.U32 R14, RZ, RZ, 0x1 ;  /* 0x00000001ff0e7424 */ /* 0x000fe200078e00ff */
[----:B------:R-:W-:Y:S01]  /*1060*/  LOP3.LUT R8, R28, R13, RZ, 0xc0, !PT ;  /* 0x0000000d1c087212 */ /* 0x000fe200078ec0ff */
[----:B------:R-:W-:Y:S01]  /*1070*/  IMAD.MOV R11, RZ, RZ, -R9 ;  /* 0x000000ffff0b7224 */ /* 0x000fe200078e0a09 */
[----:B------:R-:W-:Y:S02]  /*1080*/  SEL R12, R12, R29, !P3 ;  /* 0x0000001d0c0c7207 */ /* 0x000fe40005800000 */
[----:B------:R-:W-:Y:S01]  /*1090*/  LOP3.LUT R10, R19, R10, RZ, 0xc0, !PT ;  /* 0x0000000a130a7212 */ /* 0x000fe200078ec0ff */
[----:B------:R-:W-:Y:S02]  /*10a0*/  IMAD R9, R7, R9, R8 ;  /* 0x0000000907097224 */ /* 0x000fe400078e0208 */
[----:B--2---:R-:W-:-:S02]  /*10b0*/  IMAD R7, R11, R26, R20 ;  /* 0x0000001a0b077224 */ /* 0x004fc400078e0214 */
[----:B---3--:R-:W-:Y:S02]  /*10c0*/  IMAD R12, R9, R25, R12 ;  /* 0x00000019090c7224 */ /* 0x008fe400078e020c */
[----:B------:R-:W-:-:S05]  /*10d0*/  IMAD R7, R7, R18, R10 ;  /* 0x0000001207077224 */ /* 0x000fca00078e020a */
[----:B------:R-:W-:Y:S02]  /*10e0*/  SEL R8, R7, R12, !P3 ;  /* 0x0000000c07087207 */ /* 0x000fe40005800000 */
[----:B------:R-:W-:Y:S01]  /*10f0*/  SEL R9, R12, R7, !P3 ;  /* 0x000000070c097207 */ /* 0x000fe20005800000 */
[----:B------:R-:W-:-:S07]  /*1100*/  IMAD.MOV.U32 R7, RZ, RZ, R27 ;  /* 0x000000ffff077224 */ /* 0x000fce00078e001b */
.L_x_9:
[----:B------:R-:W-:-:S08]  /*1110*/  NOP ;  /* 0x0000000000007918 */ /* 0x000fd00000000000 */
[----:B------:R-:W0:Y:S02]  /*1120*/  USETMAXREG.TRY_ALLOC.CTAPOOL UP0, 0xe8 ;  /* 0x000000e8000079c8 */ /* 0x000e240008000600 */
[----:B0-----:R-:W-:-:S13]  /*1130*/  PLOP3.LUT P0, PT, PT, PT, UP0, 0x80, 0x0 ;  /* 0x000000000000781c */ /* 0x001fda0003f0f008 */
[----:B------:R-:W-:Y:S05]  /*1140*/  @!P0 BRA `(.L_x_9) ;  /* 0xfffffffc00f08947 */ /* 0x000fea000383ffff */
[----:B------:R-:W-:Y:S01]  /*1150*/  ULDC.64 UR4, c[0x0][0x598] ;  /* 0x0001660000047ab9 */ /* 0x000fe20000000a00 */
[----:B------:R-:W-:Y:S01]  /*1160*/  ULDC.64 UR44, c[0x0][0x208] ;  /* 0x00008200002c7ab9 */ /* 0x000fe20000000a00 */
[----:B------:R-:W-:-:S04]  /*1170*/  ISETP.NE.U32.AND P0, PT, RZ, UR4, PT ;  /* 0x00000004ff007c0c */ /* 0x000fc8000bf05070 */
[----:B------:R-:W-:-:S13]  /*1180*/  ISETP.NE.AND.EX P0, PT, RZ, UR5, PT, P0 ;  /* 0x00000005ff007c0c */ /* 0x000fda000bf05300 */
[----:B------:R-:W-:Y:S05]  /*1190*/  @!P0 BRA `(.L_x_12) ;  /* 0x00000000001c8947 */ /* 0x000fea0003800000 */
[----:B------:R-:W0:Y:S02]  /*11a0*/  LDC.64 R10, c[0x0][0x598] ;  /* 0x00016600ff0a7b82 */ /* 0x000e240000000a00 */
[----:B0-----:R-:W2:Y:S02]  /*11b0*/  LDG.E.64 R10, desc[UR44][R10.64] ;  /* 0x0000002c0a0a7981 */ /* 0x001ea4000c1e1b00 */
[----:B--2---:R-:W-:-:S04]  /*11c0*/  ISETP.NE.U32.AND P0, PT, R10, RZ, PT ;  /* 0x000000ff0a00720c */ /* 0x004fc80003f05070 */
[----:B------:R-:W-:-:S13]  /*11d0*/  ISETP.NE.AND.EX P0, PT, R11, RZ, PT, P0 ;  /* 0x000000ff0b00720c */ /* 0x000fda0003f05300 */
[----:B------:R-:W-:Y:S05]  /*11e0*/  @!P0 BRA `(.L_x_12) ;  /* 0x0000000000088947 */ /* 0x000fea0003800000 */
[----:B------:R0:W5:Y:S01]  /*11f0*/  LD.E R10, desc[UR44][R10.64] ;  /* 0x0000002c0a0a7980 */ /* 0x000162000c101900 */
[----:B------:R-:W-:Y:S05]  /*1200*/  BRA `(.L_x_13) ;  /* 0x0000000000207947 */ /* 0x000fea0003800000 */
.L_x_12:
[----:B------:R-:W-:Y:S02]  /*1210*/  ULDC.64 UR4, c[0x0][0x588] ;  /* 0x0001620000047ab9 */ /* 0x000fe40000000a00 */
[----:B------:R-:W-:-:S04]  /*1220*/  ISETP.NE.U32.AND P0, PT, RZ, UR4, PT ;  /* 0x00000004ff007c0c */ /* 0x000fc8000bf05070 */
[----:B------:R-:W-:-:S13]  /*1230*/  ISETP.NE.AND.EX P0, PT, RZ, UR5, PT, P0 ;  /* 0x00000005ff007c0c */ /* 0x000fda000bf05300 */
[----:B------:R-:W-:Y:S05]  /*1240*/  @!P0 BRA `(.L_x_14) ;  /* 0x00000000000c8947 */ /* 0x000fea0003800000 */
[----:B------:R-:W0:Y:S02]  /*1250*/  LDC.64 R10, c[0x0][0x588] ;  /* 0x00016200ff0a7b82 */ /* 0x000e240000000a00 */
[----:B0-----:R1:W5:Y:S01]  /*1260*/  LDG.E R10, desc[UR44][R10.64] ;  /* 0x0000002c0a0a7981 */ /* 0x001362000c1e1900 */
[----:B------:R-:W-:Y:S05]  /*1270*/  BRA `(.L_x_13) ;  /* 0x0000000000047947 */ /* 0x000fea0003800000 */
.L_x_14:
[----:B------:R-:W2:Y:S02]  /*1280*/  LDC R10, c[0x0][0x580] ;  /* 0x00016000ff0a7b82 */ /* 0x000ea40000000800 */
.L_x_13:
[----:B------:R-:W-:Y:S02]  /*1290*/  ULDC.64 UR4, c[0x0][0x5a0] ;  /* 0x0001680000047ab9 */ /* 0x000fe40000000a00 */
[----:B------:R-:W-:-:S04]  /*12a0*/  ISETP.NE.U32.AND P0, PT, RZ, UR4, PT ;  /* 0x00000004ff007c0c */ /* 0x000fc8000bf05070 */
[----:B------:R-:W-:-:S13]  /*12b0*/  ISETP.NE.AND.EX P0, PT, RZ, UR5, PT, P0 ;  /* 0x00000005ff007c0c */ /* 0x000fda000bf05300 */
[----:B------:R-:W-:Y:S05]  /*12c0*/  @!P0 BRA `(.L_x_15) ;  /* 0x00000000001c8947 */ /* 0x000fea0003800000 */
[----:B------:R-:W3:Y:S02]  /*12d0*/  LDC.64 R12, c[0x0][0x5a0] ;  /* 0x00016800ff0c7b82 */ /* 0x000ee40000000a00 */
[----:B---3--:R-:W3:Y:S02]  /*12e0*/  LDG.E.64 R12, desc[UR44][R12.64] ;  /* 0x0000002c0c0c7981 */ /* 0x008ee4000c1e1b00 */
[----:B---3--:R-:W-:-:S04]  /*12f0*/  ISETP.NE.U32.AND P0, PT, R12, RZ, PT ;  /* 0x000000ff0c00720c */ /* 0x008fc80003f05070 */
[----:B------:R-:W-:-:S13]  /*1300*/  ISETP.NE.AND.EX P0, PT, R13, RZ, PT, P0 ;  /* 0x000000ff0d00720c */ /* 0x000fda0003f05300 */
[----:B------:R-:W-:Y:S05]  /*1310*/  @!P0 BRA `(.L_x_15) ;  /* 0x0000000000088947 */ /* 0x000fea0003800000 */
[----:B01----:R0:W5:Y:S01]  /*1320*/  LD.E R11, desc[UR44][R12.64] ;  /* 0x0000002c0c0b7980 */ /* 0x003162000c101900 */
[----:B------:R-:W-:Y:S05]  /*1330*/  BRA `(.L_x_16) ;  /* 0x0000000000207947 */ /* 0x000fea0003800000 */
.L_x_15:
[----:B------:R-:W-:Y:S02]  /*1340*/  ULDC.64 UR4, c[0x0][0x590] ;  /* 0x0001640000047ab9 */ /* 0x000fe40000000a00 */
[----:B------:R-:W-:-:S04]  /*1350*/  ISETP.NE.U32.AND P0, PT, RZ, UR4, PT ;  /* 0x00000004ff007c0c */ /* 0x000fc8000bf05070 */
[----:B------:R-:W-:-:S13]  /*1360*/  ISETP.NE.AND.EX P0, PT, RZ, UR5, PT, P0 ;  /* 0x00000005ff007c0c */ /* 0x000fda000bf05300 */
[----:B------:R-:W-:Y:S05]  /*1370*/  @!P0 BRA `(.L_x_17) ;  /* 0x00000000000c8947 */ /* 0x000fea0003800000 */
[----:B------:R-:W0:Y:S02]  /*1380*/  LDC.64 R12, c[0x0][0x590] ;  /* 0x00016400ff0c7b82 */ /* 0x000e240000000a00 */
[----:B01----:R1:W5:Y:S01]  /*1390*/  LDG.E R11, desc[UR44][R12.64] ;  /* 0x0000002c0c0b7981 */ /* 0x003362000c1e1900 */
[----:B------:R-:W-:Y:S05]  /*13a0*/  BRA `(.L_x_16) ;  /* 0x0000000000047947 */ /* 0x000fea0003800000 */
.L_x_17:
[----:B01----:R-:W3:Y:S02]  /*13b0*/  LDC R11, c[0x0][0x584] ;  /* 0x00016100ff0b7b82 */ /* 0x003ee40000000800 */
.L_x_16:
[----:B------:R-:W-:-:S13]  /*13c0*/  LOP3.LUT P0, RZ, R14, 0xff, RZ, 0xc0, !PT ;  /* 0x000000ff0eff7812 */ /* 0x000fda000780c0ff */
[----:B------:R-:W-:Y:S05]  /*13d0*/  @!P0 EXIT ;  /* 0x000000000000894d */ /* 0x000fea0003800000 */
[----:B------:R-:W-:Y:S01]  /*13e0*/  ULDC UR4, c[0x0][0x28c] ;  /* 0x0000a30000047ab9 */ /* 0x000fe20000000800 */
[----:B------:R-:W-:Y:S01]  /*13f0*/  LOP3.LUT R188, R4, 0x1, RZ, 0xfc, !PT ;  /* 0x0000000104bc7812 */ /* 0x000fe200078efcff */
[----:B------:R-:W-:-:S04]  /*1400*/  UIADD3 UR4, UR4, 0x1f, URZ ;  /* 0x0000001f04047890 */ /* 0x000fc8000fffe03f */
[----:B------:R-:W-:-:S04]  /*1410*/  USHF.R.S32.HI UR5, URZ, 0x1f, UR4 ;  /* 0x0000001f3f057899 */ /* 0x000fc80008011404 */
[----:B------:R-:W-:-:S03]  /*1420*/  ULEA.HI UR5, UR5, UR4, URZ, 0x5 ;  /* 0x0000000405057291 */ /* 0x000fc6000f8f283f */
[----:B------:R-:W-:Y:S01]  /*1430*/  UMOV UR4, URZ ;  /* 0x0000003f00047c82 */ /* 0x000fe20008000000 */
[----:B------:R-:W-:-:S03]  /*1440*/  USHF.R.S32.HI UR40, URZ, 0x5, UR5 ;  /* 0x000000053f287899 */ /* 0x000fc60008011405 */
[----:B------:R-:W-:-:S09]  /*1450*/  UMOV UR5, URZ ;  /* 0x0000003f00057c82 */ /* 0x000fd20008000000 */
.L_x_220:
[----:B01----:R-:W-:Y:S01]  /*1460*/  LOP3.LUT R12, R0, 0x80, RZ, 0xc0, !PT ;  /* 0x00000080000c7812 */ /* 0x003fe200078ec0ff */
[----:B------:R-:W0:Y:S01]  /*1470*/  S2UR UR10, SR_CgaCtaId ;  /* 0x00000000000a79c3 */ /* 0x000e220000008800 */
[----:B------:R-:W-:Y:S01]  /*1480*/  UMOV UR41, 0x400 ;  /* 0x0000040000297882 */ /* 0x000fe20000000000 */
[----:B------:R-:W-:Y:S01]  /*1490*/  UMOV UR6, URZ ;  /* 0x0000003f00067c82 */ /* 0x000fe20008000000 */
[----:B------:R-:W-:Y:S01]  /*14a0*/  SHF.R.U32.HI R16, RZ, 0x7, R12 ;  /* 0x00000007ff107819 */ /* 0x000fe2000001160c */
[----:B------:R-:W-:Y:S01]  /*14b0*/  UMOV UR7, URZ ;  /* 0x0000003f00077c82 */ /* 0x000fe20008000000 */
[----:B------:R-:W-:Y:S01]  /*14c0*/  UMOV UR43, UR5 ;  /* 0x00000005002b7c82 */ /* 0x000fe20008000000 */
[----:B------:R-:W-:Y:S02]  /*14d0*/  CS2R R14, SRZ ;  /* 0x00000000000e7805 */ /* 0x000fe4000001ff00 */
[----:B------:R-:W-:Y:S01]  /*14e0*/  CS2R R18, SRZ ;  /* 0x0000000000127805 */ /* 0x000fe2000001ff00 */
[----:B------:R-:W1:Y:S01]  /*14f0*/  LDC R12, c[0x0][0x28c] ;  /* 0x0000a300ff0c7b82 */ /* 0x000e620000000800 */
[----:B----4-:R-:W4:Y:S01]  /*1500*/  SHFL.IDX PT, R16, R16, RZ, 0x1f ;  /* 0x00001fff10107589 */ /* 0x010f2200000e0000 */
[----:B------:R-:W-:-:S02]  /*1510*/  CS2R R20, SRZ ;  /* 0x0000000000147805 */ /* 0x000fc4000001ff00 */
[----:B------:R-:W-:Y:S02]  /*1520*/  CS2R R22, SRZ ;  /* 0x0000000000167805 */ /* 0x000fe4000001ff00 */
[----:B------:R-:W-:Y:S02]  /*1530*/  CS2R R112, SRZ ;  /* 0x0000000000707805 */ /* 0x000fe4000001ff00 */
[----:B------:R-:W-:Y:S02]  /*1540*/  CS2R R114, SRZ ;  /* 0x0000000000727805 */ /* 0x000fe4000001ff00 */
[----:B------:R-:W-:Y:S02]  /*1550*/  CS2R R116, SRZ ;  /* 0x0000000000747805 */ /* 0x000fe4000001ff00 */
[----:B------:R-:W-:Y:S02]  /*1560*/  CS2R R118, SRZ ;  /* 0x0000000000767805 */ /* 0x000fe4000001ff00 */
[----:B------:R-:W-:-:S02]  /*1570*/  CS2R R120, SRZ ;  /* 0x0000000000787805 */ /* 0x000fc4000001ff00 */
[----:B------:R-:W-:Y:S02]  /*1580*/  CS2R R122, SRZ ;  /* 0x00000000007a7805 */ /* 0x000fe4000001ff00 */
[----:B------:R-:W-:Y:S02]  /*1590*/  CS2R R124, SRZ ;  /* 0x00000000007c7805 */ /* 0x000fe4000001ff00 */
[----:B------:R-:W-:Y:S02]  /*15a0*/  CS2R R126, SRZ ;  /* 0x00000000007e7805 */ /* 0x000fe4000001ff00 */
[----:B------:R-:W-:Y:S02]  /*15b0*/  CS2R R128, SRZ ;  /* 0x0000000000807805 */ /* 0x000fe4000001ff00 */
[----:B------:R-:W-:Y:S02]  /*15c0*/  CS2R R130, SRZ ;  /* 0x0000000000827805 */ /* 0x000fe4000001ff00 */
[----:B------:R-:W-:-:S02]  /*15d0*/  CS2R R132, SRZ ;  /* 0x0000000000847805 */ /* 0x000fc4000001ff00 */
[----:B------:R-:W-:Y:S01]  /*15e0*/  CS2R R134, SRZ ;  /* 0x0000000000867805 */ /* 0x000fe2000001ff00 */
[----:B0-----:R-:W-:Y:S01]  /*15f0*/  ULEA UR41, UR10, UR41, 0x18 ;  /* 0x000000290a297291 */ /* 0x001fe2000f8ec03f */
[----:B------:R-:W-:Y:S02]  /*1600*/  CS2R R136, SRZ ;  /* 0x0000000000887805 */ /* 0x000fe4000001ff00 */
[----:B------:R-:W-:Y:S02]  /*1610*/  CS2R R138, SRZ ;  /* 0x00000000008a7805 */ /* 0x000fe4000001ff00 */
[----:B------:R-:W-:Y:S02]  /*1620*/  CS2R R140, SRZ ;  /* 0x00000000008c7805 */ /* 0x000fe4000001ff00 */
[----:B------:R-:W-:Y:S02]  /*1630*/  CS2R R142, SRZ ;  /* 0x00000000008e7805 */ /* 0x000fe4000001ff00 */
[----:B------:R-:W-:-:S02]  /*1640*/  CS2R R144, SRZ ;  /* 0x0000000000907805 */ /* 0x000fc4000001ff00 */
[----:B------:R-:W-:Y:S02]  /*1650*/  CS2R R146, SRZ ;  /* 0x0000000000927805 */ /* 0x000fe4000001ff00 */
[----:B------:R-:W-:Y:S02]  /*1660*/  CS2R R148, SRZ ;  /* 0x0000000000947805 */ /* 0x000fe4000001ff00 */
[----:B-1----:R-:W-:Y:S02]  /*1670*/  ISETP.GE.AND P0, PT, R12, 0x1, PT ;  /* 0x000000010c00780c */ /* 0x002fe40003f06270 */
[----:B------:R-:W-:Y:S02]  /*1680*/  CS2R R12, SRZ ;  /* 0x00000000000c7805 */ /* 0x000fe4000001ff00 */
[----:B----4-:R-:W-:Y:S02]  /*1690*/  R2UR UR8, R16 ;  /* 0x00000000100872ca */ /* 0x010fe400000e0000 */
        /* <DEDUP_REMOVED lines=11> */
[----:B------:R-:W-:Y:S01]  /*1750*/  CS2R R170, SRZ ;  /* 0x0000000000aa7805 */ /* 0x000fe2000001ff00 */
[----:B------:R-:W-:Y:S01]  /*1760*/  ULEA.HI UR9, UR8, UR8, URZ, 0x1 ;  /* 0x0000000808097291 */ /* 0x000fe2000f8f083f */
[----:B------:R-:W-:-:S02]  /*1770*/  CS2R R172, SRZ ;  /* 0x0000000000ac7805 */ /* 0x000fc4000001ff00 */
[----:B------:R-:W-:Y:S02]  /*1780*/  CS2R R174, SRZ ;  /* 0x0000000000ae7805 */ /* 0x000fe4000001ff00 */
[----:B------:R-:W-:Y:S01]  /*1790*/  CS2R R176, SRZ ;  /* 0x0000000000b07805 */ /* 0x000fe2000001ff00 */
[----:B------:R-:W-:Y:S01]  /*17a0*/  ULOP3.LUT UR9, UR9, 0x1ffffe, URZ, 0xc0, !UPT ;  /* 0x001ffffe09097892 */ /* 0x000fe2000f8ec03f */
[----:B------:R-:W-:Y:S02]  /*17b0*/  CS2R R178, SRZ ;  /* 0x0000000000b27805 */ /* 0x000fe4000001ff00 */
[----:B------:R-:W-:Y:S02]  /*17c0*/  CS2R R180, SRZ ;  /* 0x0000000000b47805 */ /* 0x000fe4000001ff00 */
[----:B------:R-:W-:Y:S01]  /*17d0*/  CS2R R182, SRZ ;  /* 0x0000000000b67805 */ /* 0x000fe2000001ff00 */
[----:B------:R-:W-:Y:S01]  /*17e0*/  UIADD3 UR9, UR8, -UR9, URZ ;  /* 0x8000000908097290 */ /* 0x000fe2000fffe03f */
[----:B------:R-:W-:-:S02]  /*17f0*/  CS2R R184, SRZ ;  /* 0x0000000000b87805 */ /* 0x000fc4000001ff00 */
[----:B------:R-:W-:Y:S01]  /*1800*/  CS2R R186, SRZ ;  /* 0x0000000000ba7805 */ /* 0x000fe2000001ff00 */
[----:B------:R-:W-:Y:S01]  /*1810*/  UMOV UR8, URZ ;  /* 0x0000003f00087c82 */ /* 0x000fe20008000000 */
[----:B------:R-:W-:Y:S01]  /*1820*/  ULEA UR9, UR9, UR41, 0xb ;  /* 0x0000002909097291 */ /* 0x000fe2000f8e583f */
[----:B------:R-:W-:Y:S01]  /*1830*/  IMAD.U32 R193, RZ, RZ, UR4 ;  /* 0x00000004ffc17e24 */ /* 0x000fe2000f8e00ff */
[----:B------:R-:W-:Y:S02]  /*1840*/  CS2R R104, SRZ ;  /* 0x0000000000687805 */ /* 0x000fe4000001ff00 */
[----:B------:R-:W-:Y:S01]  /*1850*/  CS2R R106, SRZ ;  /* 0x00000000006a7805 */ /* 0x000fe2000001ff00 */
[----:B------:R-:W-:Y:S01]  /*1860*/  UIADD3 UR9, UR9, 0x280, URZ ;  /* 0x0000028009097890 */ /* 0x000fe2000fffe03f */
[----:B------:R-:W-:Y:S02]  /*1870*/  CS2R R108, SRZ ;  /* 0x00000000006c7805 */ /* 0x000fe4000001ff00 */
[----:B------:R-:W-:-:S02]  /*1880*/  CS2R R110, SRZ ;  /* 0x00000000006e7805 */ /* 0x000fc4000001ff00 */
[----:B------:R-:W-:Y:S01]  /*1890*/  CS2R R96, SRZ ;  /* 0x0000000000607805 */ /* 0x000fe2000001ff00 */
[----:B------:R-:W-:Y:S01]  /*18a0*/  USHF.R.U32.HI UR9, URZ, 0x4, UR9 ;  /* 0x000000043f097899 */ /* 0x000fe20008011609 */
[----:B------:R-:W-:Y:S02]  /*18b0*/  CS2R R98, SRZ ;  /* 0x0000000000627805 */ /* 0x000fe4000001ff00 */
[----:B------:R-:W-:Y:S02]  /*18c0*/  CS2R R100, SRZ ;  /* 0x0000000000647805 */ /* 0x000fe4000001ff00 */
[----:B------:R-:W-:Y:S01]  /*18d0*/  CS2R R102, SRZ ;  /* 0x0000000000667805 */ /* 0x000fe2000001ff00 */
[----:B------:R-:W-:Y:S01]  /*18e0*/  ULOP3.LUT UR42, UR9, 0x3fff, URZ, 0xc0, !UPT ;  /* 0x00003fff092a7892 */ /* 0x000fe2000f8ec03f */
        /* <DEDUP_REMOVED lines=32> */
[----:B--2---:R-:W-:Y:S02]  /*1af0*/  CS2R R24, SRZ ;  /* 0x0000000000187805 */ /* 0x004fe4000001ff00 */
[----:B------:R-:W-:Y:S02]  /*1b00*/  CS2R R26, SRZ ;  /* 0x00000000001a7805 */ /* 0x000fe4000001ff00 */
[----:B------:R-:W-:Y:S02]  /*1b10*/  CS2R R28, SRZ ;  /* 0x00000000001c7805 */ /* 0x000fe4000001ff00 */
[----:B------:R-:W-:Y:S01]  /*1b20*/  CS2R R30, SRZ ;  /* 0x00000000001e7805 */ /* 0x000fe2000001ff00 */
[----:B------:R-:W-:Y:S06]  /*1b30*/  @!P0 BRA `(.L_x_18) ;  /* 0x0000000c00508947 */ /* 0x000fec0003800000 */
[----:B------:R-:W-:-:S13]  /*1b40*/  ISETP.NE.AND P1, PT, R188, 0x3, PT ;  /* 0x00000003bc00780c */ /* 0x000fda0003f25270 */
[----:B------:R-:W-:Y:S05]  /*1b50*/  @!P1 BRA `(.L_x_19) ;  /* 0x0000000000049947 */ /* 0x000fea0003800000 */
[----:B------:R-:W-:Y:S01]  /*1b60*/  BPT.TRAP 0x1 ;  /* 0x000000040000795c */ /* 0x000fe20000300000 */
.L_x_19:
[----:B------:R-:W-:Y:S01]  /*1b70*/  ULEA UR7, UR5, UR41, 0x3 ;  /* 0x0000002905077291 */ /* 0x000fe2000f8e183f */
[----:B------:R-:W-:-:S05]  /*1b80*/  IMAD.U32 R13, RZ, RZ, UR4 ;  /* 0x00000004ff0d7e24 */ /* 0x000fca000f8e00ff */
[----:B------:R-:W-:-:S04]  /*1b90*/  SHF.L.U32 R13, R13, 0x1f, RZ ;  /* 0x0000001f0d0d7819 */ /* 0x000fc800000006ff */
[----:B------:R0:W1:Y:S01]  /*1ba0*/  SYNCS.PHASECHK.TRANS64.TRYWAIT P0, [UR7], R13 ;  /* 0x0000000dff0075a7 */ /* 0x0000620008000147 */
[----:B------:R-:W-:Y:S05]  /*1bb0*/  @!P1 BRA `(.L_x_20) ;  /* 0x0000000000049947 */ /* 0x000fea0003800000 */
[----:B------:R-:W-:Y:S01]  /*1bc0*/  BPT.TRAP 0x1 ;  /* 0x000000040000795c */ /* 0x000fe20000300000 */
.L_x_20:
[----:B------:R-:W-:Y:S01]  /*1bd0*/  UMOV UR6, 0x1 ;  /* 0x0000000100067882 */ /* 0x000fe20000000000 */
[----:B------:R-:W-:Y:S01]  /*1be0*/  IMAD.MOV.U32 R12, RZ, RZ, RZ ;  /* 0x000000ffff0c7224 */ /* 0x000fe200078e00ff */
[----:B-1----:R-:W-:Y:S06]  /*1bf0*/  @P0 BRA `(.L_x_21) ;  /* 0x0000000000080947 */ /* 0x002fec0003800000 */
[----:B------:R-:W1:Y:S02]  /*1c00*/  SYNCS.PHASECHK.TRANS64.TRYWAIT P0, [UR7], R13 ;  /* 0x0000000dff0075a7 */ /* 0x000e640008000147 */
[----:B-1----:R-:W-:Y:S05]  /*1c10*/  @!P0 BRA `(.L_x_22) ;  /* 0x000000ac00d48947 */ /* 0x002fea0003800000 */
.L_x_21:
[----:B------:R-:W-:Y:S01]  /*1c20*/  UIADD3 UR7, UR41, 0x17280, URZ ;  /* 0x0001728029077890 */ /* 0x000fe2000fffe03f */
[----:B------:R-:W-:Y:S01]  /*1c30*/  WARPGROUP.ARRIVE ;  /* 0x00000000000079c5 */ /* 0x000fe20000000000 */
[----:B------:R-:W-:Y:S01]  /*1c40*/  ULOP3.LUT UR8, UR42, 0x10000, URZ, 0xfc, !UPT ;  /* 0x000100002a087892 */ /* 0x000fe2000f8efc3f */
[----:B01----:R-:W-:Y:S01]  /*1c50*/  IMAD.MOV.U32 R13, RZ, RZ, RZ ;  /* 0x000000ffff0d7224 */ /* 0x003fe200078e00ff */
[----:B------:R-:W-:Y:S01]  /*1c60*/  USHF.R.U32.HI UR7, URZ, 0x4, UR7 ;  /* 0x000000043f077899 */ /* 0x000fe20008011607 */
[----:B------:R-:W-:Y:S01]  /*1c70*/  CS2R R14, SRZ ;  /* 0x00000000000e7805 */ /* 0x000fe2000001ff00 */
[----:B------:R-:W-:Y:S01]  /*1c80*/  ULEA UR8, UR5, UR8, 0x8 ;  /* 0x0000000805087291 */ /* 0x000fe2000f8e403f */
[----:B------:R-:W-:Y:S01]  /*1c90*/  CS2R R16, SRZ ;  /* 0x0000000000107805 */ /* 0x000fe2000001ff00 */
[----:B------:R-:W-:Y:S01]  /*1ca0*/  ULOP3.LUT UR7, UR7, 0x3fff, URZ, 0xc0, !UPT ;  /* 0x00003fff07077892 */ /* 0x000fe2000f8ec03f */
[----:B------:R-:W-:Y:S01]  /*1cb0*/  CS2R R18, SRZ ;  /* 0x0000000000127805 */ /* 0x000fe2000001ff00 */
[----:B------:R-:W-:Y:S01]  /*1cc0*/  UMOV UR9, 0xc0000010 ;  /* 0xc000001000097882 */ /* 0x000fe20000000000 */
[----:B------:R-:W-:Y:S01]  /*1cd0*/  UMOV UR11, 0xc0000010 ;  /* 0xc0000010000b7882 */ /* 0x000fe20000000000 */
[----:B------:R-:W-:Y:S01]  /*1ce0*/  ULOP3.LUT UR7, UR7, 0x10000, URZ, 0xfc, !UPT ;  /* 0x0001000007077892 */ /* 0x000fe2000f8efc3f */
[----:B------:R-:W-:-:S02]  /*1cf0*/  CS2R R20, SRZ ;  /* 0x0000000000147805 */ /* 0x000fc4000001ff00 */
[----:B------:R-:W-:Y:S02]  /*1d00*/  CS2R R22, SRZ ;  /* 0x0000000000167805 */ /* 0x000fe4000001ff00 */
[----:B------:R-:W-:Y:S01]  /*1d10*/  CS2R R112, SRZ ;  /* 0x0000000000707805 */ /* 0x000fe2000001ff00 */
[----:B------:R-:W-:Y:S01]  /*1d20*/  UIMAD UR7, UR5, 0x160, UR7 ;  /* 0x00000160050778a4 */ /* 0x000fe2000f8e0207 */
[----:B------:R-:W-:Y:S02]  /*1d30*/  CS2R R114, SRZ ;  /* 0x0000000000727805 */ /* 0x000fe4000001ff00 */
[----:B------:R-:W-:Y:S02]  /*1d40*/  CS2R R116, SRZ ;  /* 0x0000000000747805 */ /* 0x000fe4000001ff00 */
[----:B------:R-:W-:Y:S01]  /*1d50*/  CS2R R118, SRZ ;  /* 0x0000000000767805 */ /* 0x000fe2000001ff00 */
[----:B------:R-:W-:Y:S01]  /*1d60*/  UIADD3 UR12, UR7, 0x20, URZ ;  /* 0x00000020070c7890 */ /* 0x000fe2000fffe03f */
[----:B------:R-:W-:Y:S01]  /*1d70*/  CS2R R120, SRZ ;  /* 0x0000000000787805 */ /* 0x000fe2000001ff00 */
[----:B------:R-:W-:Y:S01]  /*1d80*/  UIADD3 UR13, UR7, 0x40, URZ ;  /* 0x00000040070d7890 */ /* 0x000fe2000fffe03f */
[----:B------:R-:W-:Y:S01]  /*1d90*/  CS2R R122, SRZ ;  /* 0x00000000007a7805 */ /* 0x000fe2000001ff00 */
[----:B------:R-:W-:Y:S01]  /*1da0*/  UMOV UR10, UR7 ;  /* 0x00000007000a7c82 */ /* 0x000fe20008000000 */
[----:B------:R-:W-:Y:S01]  /*1db0*/  CS2R R124, SRZ ;  /* 0x00000000007c7805 */ /* 0x000fe2000001ff00 */
[----:B------:R-:W-:Y:S01]  /*1dc0*/  QGMMA.64x16x32.F32.E4M3.E4M3 R104, gdesc[UR8], RZ, !UPT ;  /* 0x00200000086879f3 */ /* 0x000fe2000c7008ff */
[----:B------:R-:W-:Y:S01]  /*1dd0*/  UMOV UR10, UR12 ;  /* 0x0000000c000a7c82 */ /* 0x000fe20008000000 */
[----:B------:R-:W-:Y:S01]  /*1de0*/  UIADD3 UR12, UR7, 0x60, URZ ;  /* 0x00000060070c7890 */ /* 0x000fe2000fffe03f */
[----:B------:R-:W-:Y:S01]  /*1df0*/  CS2R R126, SRZ ;  /* 0x00000000007e7805 */ /* 0x000fe2000001ff00 */
[----:B------:R-:W-:Y:S01]  /*1e00*/  UMOV UR11, 0xc0000010 ;  /* 0xc0000010000b7882 */ /* 0x000fe20000000000 */
[----:B------:R-:W-:Y:S01]  /*1e10*/  CS2R R128, SRZ ;  /* 0x0000000000807805 */ /* 0x000fe2000001ff00 */
[----:B------:R-:W-:Y:S01]  /*1e20*/  QGMMA.64x16x32.F32.E4M3.E4M3 R96, gdesc[UR8], RZ, !UPT ;  /* 0x00200000086079f3 */ /* 0x000fe2000c7008ff */
[----:B------:R-:W-:Y:S01]  /*1e30*/  UMOV UR10, UR13 ;  /* 0x0000000d000a7c82 */ /* 0x000fe20008000000 */
[----:B------:R-:W-:Y:S01]  /*1e40*/  UMOV UR11, 0xc0000010 ;  /* 0xc0000010000b7882 */ /* 0x000fe20000000000 */
[----:B------:R-:W-:Y:S01]  /*1e50*/  UIADD3 UR13, UR7, 0x80, URZ ;  /* 0x00000080070d7890 */ /* 0x000fe2000fffe03f */
        /* <DEDUP_REMOVED lines=25> */
[----:B------:R-:W-:Y:S01]  /*1ff0*/  UIADD3 UR7, UR7, 0x140, URZ ;  /* 0x0000014007077890 */ /* 0x000fe2000fffe03f */
[----:B------:R-:W-:Y:S01]  /*2000*/  QGMMA.64x16x32.F32.E4M3.E4M3 R48, gdesc[UR8], RZ, !UPT ;  /* 0x00200000083079f3 */ /* 0x000fe2000c7008ff */
[----:B------:R-:W-:Y:S01]  /*2010*/  UMOV UR10, UR13 ;  /* 0x0000000d000a7c82 */ /* 0x000fe20008000000 */
[----:B------:R-:W-:Y:S01]  /*2020*/  UMOV UR11, 0xc0000010 ;  /* 0xc0000010000b7882 */ /* 0x000fe20000000000 */
[----:B------:R-:W-:Y:S01]  /*2030*/  CS2R R140, SRZ ;  /* 0x00000000008c7805 */ /* 0x000fe2000001ff00 */
[----:B------:R-:W-:Y:S01]  /*2040*/  QGMMA.64x16x32.F32.E4M3.E4M3 R40, gdesc[UR8], RZ, !UPT ;  /* 0x00200000082879f3 */ /* 0x000fe2000c7008ff */
[----:B------:R-:W-:Y:S01]  /*2050*/  UMOV UR10, UR12 ;  /* 0x0000000c000a7c82 */ /* 0x000fe20008000000 */
[----:B------:R-:W-:Y:S01]  /*2060*/  ULDC UR12, c[0x0][0x50c] ;  /* 0x00014300000c7ab9 */ /* 0x000fe20000000800 */
[----:B------:R-:W-:Y:S01]  /*2070*/  UMOV UR11, 0xc0000010 ;  /* 0xc0000010000b7882 */ /* 0x000fe20000000000 */
[----:B------:R-:W-:Y:S01]  /*2080*/  UISETP.NE.AND UP0, UPT, UR12, 0x1, UPT ;  /* 0x000000010c00788c */ /* 0x000fe2000bf05270 */
[----:B------:R-:W-:Y:S01]  /*2090*/  QGMMA.64x16x32.F32.E4M3.E4M3 R32, gdesc[UR8], RZ, !UPT ;  /* 0x00200000082079f3 */ /* 0x000fe2000c7008ff */
[----:B------:R-:W-:Y:S01]  /*20a0*/  UMOV UR10, UR7 ;  /* 0x00000007000a7c82 */ /* 0x000fe20008000000 */
[----:B------:R-:W-:Y:S01]  /*20b0*/  UMOV UR11, 0xc0000010 ;  /* 0xc0000010000b7882 */ /* 0x000fe20000000000 */
[----:B------:R-:W-:Y:S01]  /*20c0*/  USEL UR7, URZ, 0x1, UP0 ;  /* 0x000000013f077887 */ /* 0x000fe20008000000 */
[----:B------:R-:W-:Y:S01]  /*20d0*/  QGMMA.64x16x32.F32.E4M3.E4M3 R24, gdesc[UR8], RZ, !UPT, gsb0 ;  /* 0x00200000081879f3 */ /* 0x000fe2000c0008ff */
[----:B------:R-:W-:-:S02]  /*20e0*/  CS2R R142, SRZ ;  /* 0x00000000008e7805 */ /* 0x000fc4000001ff00 */
[----:B------:R-:W-:Y:S02]  /*20f0*/  CS2R R144, SRZ ;  /* 0x0000000000907805 */ /* 0x000fe4000001ff00 */
[----:B------:R-:W-:Y:S02]  /*2100*/  CS2R R146, SRZ ;  /* 0x0000000000927805 */ /* 0x000fe4000001ff00 */
[----:B------:R-:W-:Y:S02]  /*2110*/  CS2R R148, SRZ ;  /* 0x0000000000947805 */ /* 0x000fe4000001ff00 */
[----:B------:R-:W-:Y:S02]  /*2120*/  ISETP.NE.AND P0, PT, RZ, UR7, PT ;  /* 0x00000007ff007c0c */ /* 0x000fe4000bf05270 */
        /* <DEDUP_REMOVED lines=19> */
[----:B------:R-:W-:Y:S06]  /*2260*/  @!P0 BRA `(.L_x_23) ;  /* 0x0000000400688947 */ /* 0x000fec0003800000 */
[----:B------:R-:W-:Y:S02]  /*2270*/  WARPGROUP.DEPBAR.LE gsb0, 0x0 ;  /* 0x00008000000079c5 */ /* 0x000fe40000010000 */
[----:B------:R-:W-:-:S01]  /*2280*/  FADD R187, RZ, R104 ;  /* 0x00000068ffbb7221 */ /* 0x000fc20000000000 */
[----:B------:R-:W-:Y:S01]  /*2290*/  FADD R186, RZ, R105 ;  /* 0x00000069ffba7221 */ /* 0x000fe20000000000 */
        /* <DEDUP_REMOVED lines=86> */
[----:B------:R-:W-:-:S06]  /*2800*/  UMOV UR6, URZ ;  /* 0x0000003f00067c82 */ /* 0x000fcc0008000000 */
.L_x_23:
[----:B------:R-:W-:-:S04]  /*2810*/  UIADD3 UR43, UR5, 0x1, URZ ;  /* 0x00000001052b7890 */ /* 0x000fc8000fffe03f */
[----:B------:R-:W-:-:S04]  /*2820*/  UISETP.NE.AND UP0, UPT, UR43, 0x17, UPT ;  /* 0x000000172b00788c */ /* 0x000fc8000bf05270 */
[----:B------:R-:W-:Y:S02]  /*2830*/  USEL UR8, URZ, 0x1, UP0 ;  /* 0x000000013f087887 */ /* 0x000fe40008000000 */
[----:B------:R-:W-:Y:S02]  /*2840*/  USEL UR43, UR43, URZ, UP0 ;  /* 0x0000003f2b2b7287 */ /* 0x000fe40008000000 */
[----:B------:R-:W-:-:S06]  /*2850*/  ULOP3.LUT UR8, UR4, UR8, URZ, 0x3c, !UPT ;  /* 0x0000000804087292 */ /* 0x000fcc000f8e3c3f */
[----:B------:R-:W-:Y:S01]  /*2860*/  IMAD.U32 R193, RZ, RZ, UR8 ;  /* 0x00000008ffc17e24 */ /* 0x000fe2000f8e00ff */
[----:B------:R-:W-:-:S06]  /*2870*/  UMOV UR8, 0x1 ;  /* 0x0000000100087882 */ /* 0x000fcc0000000000 */
.L_x_18:
[----:B------:R-:W-:-:S04]  /*2880*/  UISETP.LT.AND UP0, UPT, UR40, 0x1, UPT ;  /* 0x000000012800788c */ /* 0x000fc8000bf01270 */
[----:B------:R-:W-:-:S04]  /*2890*/  USEL UR9, UR40, 0x1, UP0 ;  /* 0x0000000128097887 */ /* 0x000fc80008000000 */
[----:B------:R-:W-:-:S04]  /*28a0*/  UIADD3 UR9, UR40, -UR9, URZ ;  /* 0x8000000928097290 */ /* 0x000fc8000fffe03f */
[----:B------:R-:W-:-:S06]  /*28b0*/  UISETP.GE.AND UP0, UPT, UR9, 0x1, UPT ;  /* 0x000000010900788c */ /* 0x000fcc000bf06270 */
[----:B------:R-:W-:-:S13]  /*28c0*/  PLOP3.LUT P0, PT, PT, PT, UP0, 0x80, 0x0 ;  /* 0x000000000000781c */ /* 0x000fda0003f0f008 */
[----:B------:R-:W-:Y:S05]  /*28d0*/  @!P0 BRA `(.L_x_24) ;  /* 0x0000000c00208947 */ /* 0x000fea0003800000 */
[----:B------:R-:W-:Y:S01]  /*28e0*/  IMAD.U32 R189, RZ, RZ, UR9 ;  /* 0x00000009ffbd7e24 */ /* 0x000fe2000f8e00ff */
[----:B------:R-:W-:Y:S01]  /*28f0*/  ULDC UR46, c[0x0][0x50c] ;  /* 0x00014300002e7ab9 */ /* 0x000fe20000000800 */
[----:B------:R-:W-:-:S07]  /*2900*/  IMAD.U32 R190, RZ, RZ, UR5 ;  /* 0x00000005ffbe7e24 */ /* 0x000fce000f8e00ff */
.L_x_32:
[----:B------:R-:W-:-:S13]  /*2910*/  ISETP.NE.AND P1, PT, R188, 0x3, PT ;  /* 0x00000003bc00780c */ /* 0x000fda0003f25270 */
[----:B------:R-:W-:Y:S05]  /*2920*/  @!P1 BRA `(.L_x_25) ;  /* 0x0000000000049947 */ /* 0x000fea0003800000 */
[----:B------:R-:W-:Y:S01]  /*2930*/  BPT.TRAP 0x1 ;  /* 0x000000040000795c */ /* 0x000fe20000300000 */
.L_x_25:
[----:B------:R-:W0:Y:S01]  /*2940*/  S2UR UR9, SR_CgaCtaId ;  /* 0x00000000000979c3 */ /* 0x000e220000008800 */
[----:B------:R-:W-:Y:S01]  /*2950*/  UMOV UR41, 0x400 ;  /* 0x0000040000297882 */ /* 0x000fe20000000000 */
[----:B------:R-:W-:Y:S01]  /*2960*/  SHF.L.U32 R191, R193, 0x1f, RZ ;  /* 0x0000001fc1bf7819 */ /* 0x000fe200000006ff */
[----:B0-----:R-:W-:-:S04]  /*2970*/  ULEA UR41, UR9, UR41, 0x18 ;  /* 0x0000002909297291 */ /* 0x001fc8000f8ec03f */
[----:B------:R-:W-:-:S09]  /*2980*/  ULEA UR9, UR43, UR41, 0x3 ;  /* 0x000000292b097291 */ /* 0x000fd2000f8e183f */
[----:B------:R0:W1:Y:S01]  /*2990*/  SYNCS.PHASECHK.TRANS64.TRYWAIT P0, [UR9], R191 ;  /* 0x000000bfff0075a7 */ /* 0x0000620008000149 */
[----:B------:R-:W-:Y:S05]  /*29a0*/  @!P1 BRA `(.L_x_26) ;  /* 0x0000000000049947 */ /* 0x000fea0003800000 */
[----:B------:R-:W-:Y:S01]  /*29b0*/  BPT.TRAP 0x1 ;  /* 0x000000040000795c */ /* 0x000fe20000300000 */
.L_x_26:
[----:B-1----:R-:W-:Y:S05]  /*29c0*/  @P0 BRA `(.L_x_27) ;  /* 0x0000000000080947 */ /* 0x002fea0003800000 */
[----:B------:R-:W1:Y:S02]  /*29d0*/  SYNCS.PHASECHK.TRANS64.TRYWAIT P0, [UR9], R191 ;  /* 0x000000bfff0075a7 */ /* 0x000e640008000149 */
[----:B-1----:R-:W-:Y:S05]  /*29e0*/  @!P0 BRA `(.L_x_28) ;  /* 0x000000a000788947 */ /* 0x002fea0003800000 */
.L_x_27:
[----:B------:R-:W-:Y:S01]  /*29f0*/  ULOP3.LUT UR9, UR42, 0x10000, URZ, 0xfc, !UPT ;  /* 0x000100002a097892 */ /* 0x000fe2000f8efc3f */
[----:B------:R-:W-:Y:S01]  /*2a00*/  WARPGROUP.ARRIVE ;  /* 0x00000000000079c5 */ /* 0x000fe20000000000 */
[----:B------:R-:W-:Y:S02]  /*2a10*/  UIADD3 UR10, UR41, 0x17280, URZ ;  /* 0x00017280290a7890 */ /* 0x000fe4000fffe03f */
[----:B------:R-:W-:Y:S02]  /*2a20*/  UISETP.NE.AND UP0, UPT, UR7, URZ, UPT ;  /* 0x0000003f0700728c */ /* 0x000fe4000bf05270 */
[----:B------:R-:W-:Y:S02]  /*2a30*/  USHF.R.U32.HI UR10, URZ, 0x4, UR10 ;  /* 0x000000043f0a7899 */ /* 0x000fe4000801160a */
[----:B------:R-:W-:Y:S02]  /*2a40*/  ULEA UR7, UR43, UR9, 0x8 ;  /* 0x000000092b077291 */ /* 0x000fe4000f8e403f */
[----:B------:R-:W-:-:S02]  /*2a50*/  USEL UR8, UR8, URZ, !UP0 ;  /* 0x0000003f08087287 */ /* 0x000fc4000c000000 */
[----:B------:R-:W-:Y:S02]  /*2a60*/  ULOP3.LUT UR10, UR10, 0x3fff, URZ, 0xc0, !UPT ;  /* 0x00003fff0a0a7892 */ /* 0x000fe4000f8ec03f */
[----:B------:R-:W-:Y:S01]  /*2a70*/  UISETP.NE.U32.AND UP0, UPT, UR8, URZ, UPT ;  /* 0x0000003f0800728c */ /* 0x000fe2000bf05070 */
[----:B------:R-:W-:Y:S02]  /*2a80*/  UMOV UR9, 0xc0000010 ;  /* 0xc000001000097882 */ /* 0x000fe40000000000 */
[----:B------:R-:W-:Y:S01]  /*2a90*/  UMOV UR8, UR7 ;  /* 0x0000000700087c82 */ /* 0x000fe20008000000 */
[----:B------:R-:W-:Y:S01]  /*2aa0*/  ULOP3.LUT UR7, UR10, 0x10000, URZ, 0xfc, !UPT ;  /* 0x000100000a077892 */ /* 0x000fe2000f8efc3f */
[----:B------:R-:W-:Y:S01]  /*2ab0*/  UMOV UR11, 0xc0000010 ;  /* 0xc0000010000b7882 */ /* 0x000fe20000000000 */
[----:B------:R-:W-:Y:S02]  /*2ac0*/  UMOV UR12, UR8 ;  /* 0x00000008000c7c82 */ /* 0x000fe40008000000 */
[----:B------:R-:W-:Y:S01]  /*2ad0*/  UIMAD UR7, UR43, 0x160, UR7 ;  /* 0x000001602b0778a4 */ /* 0x000fe2000f8e0207 */
[----:B------:R-:W-:Y:S01]  /*2ae0*/  UMOV UR13, UR9 ;  /* 0x00000009000d7c82 */ /* 0x000fe20008000000 */
[----:B------:R-:W-:-:S02]  /*2af0*/  UMOV UR15, 0xc0000010 ;  /* 0xc0000010000f7882 */ /* 0x000fc40000000000 */
[----:B------:R-:W-:Y:S02]  /*2b00*/  UIADD3 UR14, UR7, 0x20, URZ ;  /* 0x00000020070e7890 */ /* 0x000fe4000fffe03f */
[----:B------:R-:W-:Y:S02]  /*2b10*/  UIADD3 UR18, UR7, 0x40, URZ ;  /* 0x0000004007127890 */ /* 0x000fe4000fffe03f */
[----:B------:R-:W-:Y:S01]  /*2b20*/  UMOV UR10, UR7 ;  /* 0x00000007000a7c82 */ /* 0x000fe20008000000 */
[----:B------:R-:W-:Y:S01]  /*2b30*/  UIADD3 UR22, UR7, 0x60, URZ ;  /* 0x0000006007167890 */ /* 0x000fe2000fffe03f */
[----:B------:R-:W-:Y:S01]  /*2b40*/  QGMMA.64x16x32.F32.E4M3.E4M3 R104, gdesc[UR8], R104, UP0 ;  /* 0x00200000086879f3 */ /* 0x000fe2000bf00868 */
[----:B------:R-:W-:Y:S01]  /*2b50*/  UMOV UR10, UR14 ;  /* 0x0000000e000a7c82 */ /* 0x000fe20008000000 */
[----:B------:R-:W-:Y:S01]  /*2b60*/  UMOV UR11, 0xc0000010 ;  /* 0xc0000010000b7882 */ /* 0x000fe20000000000 */
[----:B------:R-:W-:Y:S01]  /*2b70*/  UIADD3 UR26, UR7, 0xa0, URZ ;  /* 0x000000a0071a7890 */ /* 0x000fe2000fffe03f */
[----:B------:R-:W-:Y:S01]  /*2b80*/  QGMMA.64x16x32.F32.E4M3.E4M3 R96, gdesc[UR8], R96, UP0 ;  /* 0x00200000086079f3 */ /* 0x000fe2000bf00860 */
[----:B------:R-:W-:Y:S01]  /*2b90*/  UIADD3 UR10, UR7, 0x80, URZ ;  /* 0x00000080070a7890 */ /* 0x000fe2000fffe03f */
[----:B------:R-:W-:Y:S01]  /*2ba0*/  UMOV UR14, UR18 ;  /* 0x00000012000e7c82 */ /* 0x000fe20008000000 */
[----:B------:R-:W-:Y:S01]  /*2bb0*/  UIADD3 UR30, UR7, 0xc0, URZ ;  /* 0x000000c0071e7890 */ /* 0x000fe2000fffe03f */
[----:B------:R-:W-:Y:S01]  /*2bc0*/  QGMMA.64x16x32.F32.E4M3.E4M3 R88, gdesc[UR12], R88, UP0 ;  /* 0x002000000c5879f3 */ /* 0x000fe2000bf00858 */
[----:B------:R-:W-:Y:S01]  /*2bd0*/  UMOV UR18, UR22 ;  /* 0x0000001600127c82 */ /* 0x000fe20008000000 */
[----:B------:R-:W-:-:S02]  /*2be0*/  UIADD3 UR34, UR7, 0xe0, URZ ;  /* 0x000000e007227890 */ /* 0x000fc4000fffe03f */
[----:B------:R-:W-:Y:S01]  /*2bf0*/  UMOV UR22, UR10 ;  /* 0x0000000a00167c82 */ /* 0x000fe20008000000 */
[----:B------:R-:W-:Y:S02]  /*2c00*/  UIADD3 UR38, UR7, 0x100, URZ ;  /* 0x0000010007267890 */ /* 0x000fe4000fffe03f */
[----:B------:R-:W-:Y:S01]  /*2c10*/  UIADD3 UR10, UR7, 0x120, URZ ;  /* 0x00000120070a7890 */ /* 0x000fe2000fffe03f */
[----:B------:R-:W-:Y:S01]  /*2c20*/  UMOV UR16, UR8 ;  /* 0x0000000800107c82 */ /* 0x000fe20008000000 */
[----:B------:R-:W-:Y:S01]  /*2c30*/  UMOV UR17, UR9 ;  /* 0x0000000900117c82 */ /* 0x000fe20008000000 */
[----:B------:R-:W-:Y:S01]  /*2c40*/  UMOV UR19, 0xc0000010 ;  /* 0xc000001000137882 */ /* 0x000fe20000000000 */
[----:B------:R-:W-:Y:S01]  /*2c50*/  UMOV UR20, UR8 ;  /* 0x0000000800147c82 */ /* 0x000fe20008000000 */
[----:B------:R-:W-:Y:S01]  /*2c60*/  UMOV UR21, UR9 ;  /* 0x0000000900157c82 */ /* 0x000fe20008000000 */
[----:B------:R-:W-:Y:S01]  /*2c70*/  UMOV UR23, 0xc0000010 ;  /* 0xc000001000177882 */ /* 0x000fe20000000000 */
[----:B------:R-:W-:Y:S01]  /*2c80*/  UMOV UR24, UR8 ;  /* 0x0000000800187c82 */ /* 0x000fe20008000000 */
[----:B------:R-:W-:Y:S01]  /*2c90*/  UMOV UR25, UR9 ;  /* 0x0000000900197c82 */ /* 0x000fe20008000000 */
[----:B------:R-:W-:Y:S01]  /*2ca0*/  QGMMA.64x16x32.F32.E4M3.E4M3 R80, gdesc[UR16], R80, UP0 ;  /* 0x00200000105079f3 */ /* 0x000fe2000bf00850 */
[----:B------:R-:W-:Y:S01]  /*2cb0*/  UMOV UR27, 0xc0000010 ;  /* 0xc0000010001b7882 */ /* 0x000fe20000000000 */
[----:B------:R-:W-:Y:S01]  /*2cc0*/  UIADD3 UR7, UR7, 0x140, URZ ;  /* 0x0000014007077890 */ /* 0x000fe2000fffe03f */
[----:B------:R-:W-:Y:S01]  /*2cd0*/  UMOV UR28, UR8 ;  /* 0x00000008001c7c82 */ /* 0x000fe20008000000 */
[----:B------:R-:W-:Y:S01]  /*2ce0*/  UMOV UR29, UR9 ;  /* 0x00000009001d7c82 */ /* 0x000fe20008000000 */
[----:B------:R-:W-:Y:S01]  /*2cf0*/  QGMMA.64x16x32.F32.E4M3.E4M3 R72, gdesc[UR20], R72, UP0 ;  /* 0x00200000144879f3 */ /* 0x000fe2000bf00848 */
[----:B------:R-:W-:Y:S01]  /*2d00*/  UMOV UR31, 0xc0000010 ;  /* 0xc0000010001f7882 */ /* 0x000fe20000000000 */
        /* <DEDUP_REMOVED lines=8> */
[----:B------:R-:W-:Y:S01]  /*2d90*/  UMOV UR11, 0xc0000010 ;  /* 0xc0000010000b7882 */ /* 0x000fe20000000000 */
[----:B------:R-:W-:Y:S01]  /*2da0*/  UIADD3 UR6, UR6, 0x1, URZ ;  /* 0x0000000106067890 */ /* 0x000fe2000fffe03f */
[----:B------:R-:W-:Y:S04]  /*2db0*/  QGMMA.64x16x32.F32.E4M3.E4M3 R48, gdesc[UR32], R48, UP0 ;  /* 0x00200000203079f3 */ /* 0x000fe8000bf00830 */
[----:B------:R-:W-:Y:S04]  /*2dc0*/  QGMMA.64x16x32.F32.E4M3.E4M3 R40, gdesc[UR36], R40, UP0 ;  /* 0x00200000242879f3 */ /* 0x000fe8000bf00828 */
[----:B------:R-:W-:Y:S01]  /*2dd0*/  QGMMA.64x16x32.F32.E4M3.E4M3 R32, gdesc[UR8], R32, UP0 ;  /* 0x00200000082079f3 */ /* 0x000fe2000bf00820 */
[----:B------:R-:W-:Y:S01]  /*2de0*/  UMOV UR10, UR7 ;  /* 0x00000007000a7c82 */ /* 0x000fe20008000000 */
[----:B------:R-:W-:-:S02]  /*2df0*/  UMOV UR11, 0xc0000010 ;  /* 0xc0000010000b7882 */ /* 0x000fc40000000000 */
[----:B------:R-:W-:Y:S01]  /*2e00*/  QGMMA.64x16x32.F32.E4M3.E4M3 R24, gdesc[UR8], R24, UP0, gsb0 ;  /* 0x00200000081879f3 */ /* 0x000fe2000b800818 */
[----:B------:R-:W-:-:S04]  /*2e10*/  UISETP.NE.AND UP0, UPT, UR6, UR46, UPT ;  /* 0x0000002e0600728c */ /* 0x000fc8000bf05270 */
[----:B------:R-:W-:-:S06]  /*2e20*/  USEL UR7, URZ, 0x1, UP0 ;  /* 0x000000013f077887 */ /* 0x000fcc0008000000 */
[----:B------:R-:W-:Y:S01]  /*2e30*/  ISETP.NE.AND P0, PT, RZ, UR7, PT ;  /* 0x00000007ff007c0c */ /* 0x000fe2000bf05270 */
[----:B------:R-:W-:-:S12]  /*2e40*/  WARPGROUP.DEPBAR.LE gsb0, 0x1 ;  /* 0x00008000000079c5 */ /* 0x000fd80000010100 */
[----:B------:R-:W-:Y:S05]  /*2e50*/  @!P0 BRA `(.L_x_29) ;  /* 0x0000000400688947 */ /* 0x000fea0003800000 */
[----:B------:R-:W-:Y:S02]  /*2e60*/  WARPGROUP.DEPBAR.LE gsb0, 0x0 ;  /* 0x00008000000079c5 */ /* 0x000fe40000010000 */
[----:B------:R-:W-:-:S01]  /*2e70*/  FADD R187, R104, R187 ;  /* 0x000000bb68bb7221 */ /* 0x000fc20000000000 */
[----:B------:R-:W-:Y:S01]  /*2e80*/  FADD R186, R105, R186 ;  /* 0x000000ba69ba7221 */ /* 0x000fe20000000000 */
        /* <DEDUP_REMOVED lines=86> */
[----:B------:R-:W-:-:S06]  /*33f0*/  UMOV UR6, URZ ;  /* 0x0000003f00067c82 */ /* 0x000fcc0008000000 */
.L_x_29:
[----:B------:R-:W-:Y:S05]  /*3400*/  @!P1 BRA `(.L_x_30) ;  /* 0x0000000000049947 */ /* 0x000fea0003800000 */
[----:B------:R-:W-:Y:S01]  /*3410*/  BPT.TRAP 0x1 ;  /* 0x000000040000795c */ /* 0x000fe20000300000 */
.L_x_30:
[----:B------:R-:W-:-:S13]  /*3420*/  ISETP.NE.AND P0, PT, R5, RZ, PT ;  /* 0x000000ff0500720c */ /* 0x000fda0003f05270 */
[----:B01----:R-:W-:-:S05]  /*3430*/  @P0 LEA R191, R190, UR41, 0x3 ;  /* 0x00000029bebf0c11 */ /* 0x003fca000f8e18ff */
[----:B------:R-:W-:-:S05]  /*3440*/  @P0 VIADD R191, R191, 0xb8 ;  /* 0x000000b8bfbf0836 */ /* 0x000fca0000000000 */
[----:B------:R-:W-:-:S04]  /*3450*/  @P0 PRMT R191, R6, 0x654, R191 ;  /* 0x0000065406bf0816 */ /* 0x000fc800000000bf */
[----:B------:R0:W-:Y:S01]  /*3460*/  @P0 SYNCS.ARRIVE.TRANS64.RED.A1T0 RZ, [R191+URZ], RZ ;  /* 0x000000ffbfff09a7 */ /* 0x0001e2000810043f */
[----:B------:R-:W-:-:S13]  /*3470*/  ISETP.GT.U32.AND P0, PT, R4, 0x1, PT ;  /* 0x000000010400780c */ /* 0x000fda0003f04070 */
[----:B0-----:R-:W-:Y:S05]  /*3480*/  @P0 BRA `(.L_x_31) ;  /* 0x0000000000040947 */ /* 0x001fea0003800000 */
[----:B------:R-:W-:Y:S01]  /*3490*/  BPT.TRAP 0x1 ;  /* 0x000000040000795c */ /* 0x000fe20000300000 */
.L_x_31:
[----:B------:R-:W-:Y:S01]  /*34a0*/  UIADD3 UR43, UR43, 0x1, URZ ;  /* 0x000000012b2b7890 */ /* 0x000fe2000fffe03f */
[C---:B------:R-:W-:Y:S01]  /*34b0*/  ISETP.GT.AND P1, PT, R189.reuse, 0x1, PT ;  /* 0x00000001bd00780c */ /* 0x040fe20003f24270 */
[----:B------:R-:W-:Y:S02]  /*34c0*/  VIADD R190, R190, 0x1 ;  /* 0x00000001bebe7836 */ /* 0x000fe40000000000 */
[----:B------:R-:W-:Y:S01]  /*34d0*/  UISETP.NE.AND UP0, UPT, UR43, 0x17, UPT ;  /* 0x000000172b00788c */ /* 0x000fe2000bf05270 */
[----:B------:R-:W-:Y:S02]  /*34e0*/  VIADD R189, R189, 0xffffffff ;  /* 0xffffffffbdbd7836 */ /* 0x000fe40000000000 */
[C---:B------:R-:W-:Y:S01]  /*34f0*/  ISETP.NE.AND P0, PT, R190.reuse, 0x17, PT ;  /* 0x00000017be00780c */ /* 0x040fe20003f05270 */
[----:B------:R-:W-:Y:S02]  /*3500*/  USEL UR8, URZ, 0x1, UP0 ;  /* 0x000000013f087887 */ /* 0x000fe40008000000 */
[----:B------:R-:W-:Y:S01]  /*3510*/  USEL UR43, UR43, URZ, UP0 ;  /* 0x0000003f2b2b7287 */ /* 0x000fe20008000000 */
[----:B------:R-:W-:-:S03]  /*3520*/  SEL R190, R190, RZ, P0 ;  /* 0x000000ffbebe7207 */ /* 0x000fc60000000000 */
[----:B------:R-:W-:Y:S01]  /*3530*/  LOP3.LUT R193, R193, UR8, RZ, 0x3c, !PT ;  /* 0x00000008c1c17c12 */ /* 0x000fe2000f8e3cff */
[----:B------:R-:W-:Y:S01]  /*3540*/  UMOV UR8, 0x1 ;  /* 0x0000000100087882 */ /* 0x000fe20000000000 */
[----:B------:R-:W-:Y:S06]  /*3550*/  @P1 BRA `(.L_x_32) ;  /* 0xfffffff000ec1947 */ /* 0x000fec000383ffff */
.L_x_24:
[----:B------:R-:W-:Y:S01]  /*3560*/  UISETP.NE.AND UP0, UPT, UR6, URZ, UPT ;  /* 0x0000003f0600728c */ /* 0x000fe2000bf05270 */
[----:B------:R-:W0:Y:S03]  /*3570*/  LDC R189, c[0x0][0x28c] ;  /* 0x0000a300ffbd7b82 */ /* 0x000e260000000800 */
[----:B------:R-:W-:-:S06]  /*3580*/  USEL UR6, URZ, 0x1, !UP0 ;  /* 0x000000013f067887 */ /* 0x000fcc000c000000 */
[----:B------:R-:W-:Y:S02]  /*3590*/  ISETP.NE.AND P0, PT, RZ, UR6, PT ;  /* 0x00000006ff007c0c */ /* 0x000fe4000bf05270 */
[----:B0-----:R-:W-:-:S11]  /*35a0*/  ISETP.GE.AND P1, PT, R189, 0x1, PT ;  /* 0x00000001bd00780c */ /* 0x001fd60003f26270 */
[----:B------:R-:W-:Y:S05]  /*35b0*/  @!P0 BRA `(.L_x_33) ;  /* 0x0000000400648947 */ /* 0x000fea0003800000 */
[----:B------:R-:W-:Y:S02]  /*35c0*/  WARPGROUP.DEPBAR.LE gsb0, 0x0 ;  /* 0x00008000000079c5 */ /* 0x000fe40000010000 */
[----:B------:R-:W-:Y:S01]  /*35d0*/  FADD R187, R104, R187 ;  /* 0x000000bb68bb7221 */ /* 0x000fe20000000000 */
        /* <DEDUP_REMOVED lines=86> */
[----:B------:R-:W-:-:S07]  /*3b40*/  FADD R12, R12, R31 ;  /* 0x0000001f0c0c7221 */ /* 0x000fce0000000000 */
.L_x_33:
[----:B------:R-:W-:Y:S02]  /*3b50*/  WARPGROUP.DEPBAR.LE gsb0, 0x0 ;  /* 0x00008000000079c5 */ /* 0x000fe40000010000 */
[----:B------:R-:W-:Y:S05]  /*3b60*/  @!P1 BRA `(.L_x_34) ;  /* 0x0000000000549947 */ /* 0x000fea0003800000 */
[----:B------:R-:W-:-:S13]  /*3b70*/  ISETP.NE.AND P0, PT, R188, 0x3, PT ;  /* 0x00000003bc00780c */ /* 0x000fda0003f05270 */
[----:B------:R-:W-:Y:S05]  /*3b80*/  @!P0 BRA `(.L_x_35) ;  /* 0x0000000000048947 */ /* 0x000fea0003800000 */
[----:B------:R-:W-:Y:S01]  /*3b90*/  BPT.TRAP 0x1 ;  /* 0x000000040000795c */ /* 0x000fe20000300000 */
.L_x_35:
[----:B------:R-:W-:Y:S01]  /*3ba0*/  ISETP.NE.AND P0, PT, R5, RZ, PT ;  /* 0x000000ff0500720c */ /* 0x000fe20003f05270 */
[----:B------:R-:W-:Y:S01]  /*3bb0*/  BSSY B0, `(.L_x_36) ;  /* 0x000000e000007945 */ /* 0x000fe20003800000 */
[----:B------:R-:W-:-:S11]  /*3bc0*/  ISETP.GT.U32.AND P1, PT, R4, 0x1, PT ;  /* 0x000000010400780c */ /* 0x000fd60003f24070 */
[----:B------:R-:W-:Y:S05]  /*3bd0*/  @!P0 BRA `(.L_x_37) ;  /* 0x00000000002c8947 */ /* 0x000fea0003800000 */
[----:B------:R-:W-:-:S04]  /*3be0*/  UISETP.LT.AND UP0, UPT, UR40, 0x1, UPT ;  /* 0x000000012800788c */ /* 0x000fc8000bf01270 */
[----:B------:R-:W-:-:S04]  /*3bf0*/  USEL UR8, UR40, 0x1, UP0 ;  /* 0x0000000128087887 */ /* 0x000fc80008000000 */
[----:B------:R-:W-:-:S04]  /*3c00*/  UIADD3 UR8, UR5, UR40, -UR8 ;  /* 0x0000002805087290 */ /* 0x000fc8000fffe808 */
[----:B------:R-:W-:-:S04]  /*3c10*/  UIMAD.WIDE.U32 UR6, UR8, -0x4de9bd37, URZ ;  /* 0xb21642c9080678a5 */ /* 0x000fc8000f8e003f */
[----:B------:R-:W-:-:S04]  /*3c20*/  USHF.R.U32.HI UR6, URZ, 0x4, UR7 ;  /* 0x000000043f067899 */ /* 0x000fc80008011607 */
[----:B------:R-:W-:-:S04]  /*3c30*/  UIMAD UR8, UR6, -0x17, UR8 ;  /* 0xffffffe9060878a4 */ /* 0x000fc8000f8e0208 */
[----:B------:R-:W-:-:S04]  /*3c40*/  ULEA UR8, UR8, UR41, 0x3 ;  /* 0x0000002908087291 */ /* 0x000fc8000f8e183f */
[----:B------:R-:W-:-:S06]  /*3c50*/  UIADD3 UR8, UR8, 0xb8, URZ ;  /* 0x000000b808087890 */ /* 0x000fcc000fffe03f */
[----:B------:R-:W-:-:S05]  /*3c60*/  IMAD.U32 R25, RZ, RZ, UR8 ;  /* 0x00000008ff197e24 */ /* 0x000fca000f8e00ff */
[----:B------:R-:W-:-:S04]  /*3c70*/  PRMT R24, R6, 0x654, R25 ;  /* 0x0000065406187816 */ /* 0x000fc80000000019 */
[----:B------:R0:W-:Y:S03]  /*3c80*/  SYNCS.ARRIVE.TRANS64.RED.A1T0 RZ, [R24+URZ], RZ ;  /* 0x000000ff18ff79a7 */ /* 0x0001e6000810043f */
.L_x_37:
[----:B------:R-:W-:Y:S05]  /*3c90*/  BSYNC B0 ;  /* 0x0000000000007941 */ /* 0x000fea0003800000 */
.L_x_36:
[----:B------:R-:W-:Y:S05]  /*3ca0*/  @P1 BRA `(.L_x_34) ;  /* 0x0000000000041947 */ /* 0x000fea0003800000 */
[----:B------:R-:W-:Y:S01]  /*3cb0*/  BPT.TRAP 0x1 ;  /* 0x000000040000795c */ /* 0x000fe20000300000 */
.L_x_34:
[----:B------:R-:W1:Y:S01]  /*3cc0*/  LDC R30, c[0x0][0x288] ;  /* 0x0000a200ff1e7b82 */ /* 0x000e620000000800 */
[--C-:B0-----:R-:W-:Y:S01]  /*3cd0*/  SHF.R.U32.HI R24, RZ, 0x2, R0.reuse ;  /* 0x00000002ff187819 */ /* 0x101fe20000011600 */
[----:B------:R-:W-:Y:S01]  /*3ce0*/  IMAD R31, R8, 0xb0, RZ ;  /* 0x000000b0081f7824 */ /* 0x000fe200078e02ff */
[----:B------:R-:W-:Y:S01]  /*3cf0*/  LOP3.LUT R26, R0, 0x60, RZ, 0xc0, !PT ;  /* 0x00000060001a7812 */ /* 0x000fe200078ec0ff */
[----:B------:R-:W-:Y:S01]  /*3d00*/  UIADD3 UR5, UR40, UR5, URZ ;  /* 0x0000000528057290 */ /* 0x000fe2000fffe03f */
[----:B------:R-:W-:Y:S01]  /*3d10*/  SHF.R.U32.HI R27, RZ, 0x7, R0 ;  /* 0x00000007ff1b7819 */ /* 0x000fe20000011600 */
[----:B------:R-:W-:Y:S01]  /*3d20*/  ULDC UR9, c[0x0][0x284] ;  /* 0x0000a10000097ab9 */ /* 0x000fe20000000800 */
[----:B------:R-:W-:Y:S01]  /*3d30*/  LOP3.LUT R25, R24, 0x7, RZ, 0xc0, !PT ;  /* 0x0000000718197812 */ /* 0x000fe200078ec0ff */
[----:B------:R-:W-:Y:S01]  /*3d40*/  UISETP.GT.U32.AND UP0, UPT, UR5, 0x16, UPT ;  /* 0x000000160500788c */ /* 0x000fe2000bf04070 */
[----:B------:R-:W-:Y:S01]  /*3d50*/  SHF.R.U32.HI R28, RZ, 0x1, R26 ;  /* 0x00000001ff1c7819 */ /* 0x000fe2000001161a */
[----:B------:R-:W-:Y:S01]  /*3d60*/  UISETP.GE.U32.AND UP1, UPT, UR40, 0x17, UPT ;  /* 0x000000172800788c */ /* 0x000fe2000bf26070 */
[----:B------:R-:W-:Y:S01]  /*3d70*/  LOP3.LUT R26, R0, 0x3, RZ, 0xc0, !PT ;  /* 0x00000003001a7812 */ /* 0x000fe200078ec0ff */
[----:B------:R-:W-:Y:S01]  /*3d80*/  UISETP.LT.U32.AND UP0, UPT, UR40, 0x17, UP0 ;  /* 0x000000172800788c */ /* 0x000fe20008701070 */
[----:B------:R-:W-:Y:S01]  /*3d90*/  LOP3.LUT R24, R27, 0x1, RZ, 0xc0, !PT ;  /* 0x000000011b187812 */ /* 0x000fe200078ec0ff */
[----:B------:R-:W-:Y:S01]  /*3da0*/  ULDC.64 UR10, c[0x0][0x5d0] ;  /* 0x00017400000a7ab9 */ /* 0x000fe20000000a00 */
[----:B------:R-:W-:Y:S01]  /*3db0*/  IADD3 R27, RZ, -R28, -R25 ;  /* 0x8000001cff1b7210 */ /* 0x000fe20007ffe819 */
[----:B------:R-:W-:Y:S01]  /*3dc0*/  UIMAD.WIDE.U32 UR6, UR5, -0x4de9bd37, URZ ;  /* 0xb21642c9050678a5 */ /* 0x000fe2000f8e003f */
[----:B------:R-:W-:Y:S01]  /*3dd0*/  SHF.R.S32.HI R38, RZ, 0x1f, R7 ;  /* 0x0000001fff267819 */ /* 0x000fe20000011407 */
[C---:B------:R-:W-:Y:S01]  /*3de0*/  IMAD.SHL.U32 R32, R24.reuse, 0x40, RZ ;  /* 0x0000004018207824 */ /* 0x040fe200078e00ff */
[----:B------:R-:W-:Y:S01]  /*3df0*/  USEL UR8, URZ, 0x1, !UP0 ;  /* 0x000000013f087887 */ /* 0x000fe2000c000000 */
[----:B------:R-:W-:Y:S01]  /*3e00*/  IMAD R33, R24, -0x40, R27 ;  /* 0xffffffc018217824 */ /* 0x000fe200078e021b */
[----:B------:R-:W-:Y:S01]  /*3e10*/  USHF.R.U32.HI UR6, URZ, 0x4, UR7 ;  /* 0x000000043f067899 */ /* 0x000fe20008011607 */
[----:B------:R-:W-:Y:S01]  /*3e20*/  IMAD.SHL.U32 R24, R0, 0x2, RZ ;  /* 0x0000000200187824 */ /* 0x000fe200078e00ff */
[----:B------:R-:W-:Y:S01]  /*3e30*/  LOP3.LUT R29, R32, 0x40, R25, 0xe2, !PT ;  /* 0x00000040201d7812 */ /* 0x000fe200078ee219 */
[----:B-1----:R-:W-:Y:S01]  /*3e40*/  IMAD R34, R26, -0x2, R30 ;  /* 0xfffffffe1a227824 */ /* 0x002fe200078e021e */
[----:B------:R-:W-:Y:S01]  /*3e50*/  ISETP.GE.AND P0, PT, R31, R30, PT ;  /* 0x0000001e1f00720c */ /* 0x000fe20003f06270 */
[----:B------:R-:W-:Y:S01]  /*3e60*/  IMAD.SHL.U32 R30, R9, 0x80, RZ ;  /* 0x00000080091e7824 */ /* 0x000fe200078e00ff */
[----:B------:R-:W-:Y:S01]  /*3e70*/  LOP3.LUT R24, R31, 0x6, R24, 0xf8, !PT ;  /* 0x000000061f187812 */ /* 0x000fe200078ef818 */
[----:B------:R-:W-:Y:S01]  /*3e80*/  IMAD R26, R38, UR10, RZ ;  /* 0x0000000a261a7c24 */ /* 0x000fe2000f8e02ff */
[----:B------:R-:W-:Y:S01]  /*3e90*/  ULOP3.LUT UR4, UR4, UR8, URZ, 0x3c, !UPT ;  /* 0x0000000804047292 */ /* 0x000fe2000f8e3c3f */
[----:B------:R-:W-:Y:S01]  /*3ea0*/  IMAD.WIDE R8, R9, 0x80, RZ ;  /* 0x0000008009087825 */ /* 0x000fe200078e02ff */
[C---:B------:R-:W-:Y:S01]  /*3eb0*/  ISETP.GE.OR P0, PT, R30.reuse, UR9, P0 ;  /* 0x000000091e007c0c */ /* 0x040fe20008706670 */
[----:B------:R-:W-:Y:S01]  /*3ec0*/  UIMAD UR5, UR6, -0x17, UR5 ;  /* 0xffffffe9060578a4 */ /* 0x000fe2000f8e0205 */
[----:B------:R-:W-:Y:S01]  /*3ed0*/  SHF.R.S32.HI R25, RZ, 0x1f, R24 ;  /* 0x0000001fff197819 */ /* 0x000fe20000011418 */
[C---:B------:R-:W-:Y:S01]  /*3ee0*/  IMAD R35, R7.reuse, UR11, R26 ;  /* 0x0000000b07237c24 */ /* 0x040fe2000f8e021a */
[----:B------:R-:W-:Y:S01]  /*3ef0*/  @UP1 ULOP3.LUT UR4, UR4, 0x1, UR6, 0x78, !UPT ;  /* 0x0000000104041892 */ /* 0x000fe2000f8e7806 */
[----:B------:R-:W-:Y:S01]  /*3f00*/  IADD3 R33, -R30, UR9, R33 ;  /* 0x000000091e217c10 */ /* 0x000fe2000fffe121 */
[----:B------:R-:W-:Y:S01]  /*3f10*/  IMAD.IADD R34, R34, 0x1, -R31 ;  /* 0x0000000122227824 */ /* 0x000fe200078e0a1f */
[----:B------:R-:W-:Y:S01]  /*3f20*/  LOP3.LUT R39, R8, R29, R28, 0xfe, !PT ;  /* 0x0000001d08277212 */ /* 0x000fe200078efe1c */
[----:B------:R-:W-:-:S04]  /*3f30*/  IMAD.WIDE.U32 R26, R7, UR10, R24 ;  /* 0x0000000a071a7c25 */ /* 0x000fc8000f8e0018 */
[----:B------:R-:W-:Y:S02]  /*3f40*/  IMAD.IADD R27, R27, 0x1, R35 ;  /* 0x000000011b1b7824 */ /* 0x000fe400078e0223 */
[----:B------:R-:W-:Y:S01]  /*3f50*/  IMAD.MOV.U32 R32, RZ, RZ, -0x1 ;  /* 0xffffffffff207424 */ /* 0x000fe200078e00ff */
[----:B------:R-:W-:Y:S06]  /*3f60*/  @P0 BRA `(.L_x_38) ;  /* 0x0000006400540947 */ /* 0x000fec0003800000 */
[----:B------:R-:W0:Y:S01]  /*3f70*/  LDC.64 R36, c[0x0][0x5c8] ;  /* 0x00017200ff247b82 */ /* 0x000e220000000a00 */
[----:B------:R-:W-:Y:S01]  /*3f80*/  ULDC.64 UR6, c[0x0][0x5c0] ;  /* 0x0001700000067ab9 */ /* 0x000fe20000000a00 */
[----:B------:R-:W-:Y:S01]  /*3f90*/  BSSY B0, `(.L_x_38) ;  /* 0x0000652000007945 */ /* 0x000fe20003800000 */
[-C--:B0-----:R-:W-:Y:S02]  /*3fa0*/  IMAD R28, R9, R36.reuse, RZ ;  /* 0x00000024091c7224 */ /* 0x081fe400078e02ff */
[----:B------:R-:W-:-:S04]  /*3fb0*/  IMAD.WIDE.U32 R26, R39, R36, R26 ;  /* 0x00000024271a7225 */ /* 0x000fc800078e001a */
[----:B------:R-:W-:Y:S01]  /*3fc0*/  IMAD R31, R39, R37, R28 ;  /* 0x00000025271f7224 */ /* 0x000fe200078e021c */
[----:B------:R-:W-:Y:S02]  /*3fd0*/  LEA R29, P0, R36, R26, 0x3 ;  /* 0x0000001a241d7211 */ /* 0x000fe400078018ff */
[----:B------:R-:W-:Y:S01]  /*3fe0*/  IADD3 R28, P1, R26, UR6, RZ ;  /* 0x000000061a1c7c10 */ /* 0x000fe2000ff3e0ff */
[----:B------:R-:W-:Y:S01]  /*3ff0*/  IMAD.IADD R31, R27, 0x1, R31 ;  /* 0x000000011b1f7824 */ /* 0x000fe200078e021f */
[----:B------:R-:W-:-:S04]  /*4000*/  IADD3 R26, P2, R29, UR6, RZ ;  /* 0x000000061d1a7c10 */ /* 0x000fc8000ff5e0ff */
[----:B------:R-:W-:Y:S02]  /*4010*/  LEA.HI.X R27, R36, R31, R37, 0x3, P0 ;  /* 0x0000001f241b7211 */ /* 0x000fe400000f1c25 */
[----:B---3-5:R-:W-:Y:S02]  /*4020*/  FSETP.NEU.AND P0, PT, R11, RZ, PT ;  /* 0x000000ff0b00720b */ /* 0x028fe40003f0d000 */
[----:B------:R-:W-:Y:S02]  /*4030*/  IADD3.X R29, R31, UR7, RZ, P1, !PT ;  /* 0x000000071f1d7c10 */ /* 0x000fe40008ffe4ff */
[----:B------:R-:W-:-:S09]  /*4040*/  IADD3.X R27, R27, UR7, RZ, P2, !PT ;  /* 0x000000071b1b7c10 */ /* 0x000fd200097fe4ff */
[----:B------:R-:W-:Y:S05]  /*4050*/  @!P0 BRA `(.L_x_39) ;  /* 0x0000004800e48947 */ /* 0x000fea0003800000 */
[----:B------:R-:W-:Y:S01]  /*4060*/  ULDC.64 UR6, c[0x0][0x5b8] ;  /* 0x00016e0000067ab9 */ /* 0x000fe20000000a00 */
[----:B------:R-:W-:Y:S01]  /*4070*/  ISETP.GE.AND P0, PT, R34, 0x1, PT ;  /* 0x000000012200780c */ /* 0x000fe20003f06270 */
[----:B------:R-:W-:Y:S01]  /*4080*/  IMAD R36, R38, UR6, RZ ;  /* 0x0000000626247c24 */ /* 0x000fe2000f8e02ff */
[----:B------:R-:W-:Y:S01]  /*4090*/  ULDC.64 UR8, c[0x0][0x5a8] ;  /* 0x00016a0000087ab9 */ /* 0x000fe20000000a00 */
[----:B------:R-:W-:Y:S01]  /*40a0*/  IMAD.WIDE.U32 R30, R7, UR6, R24 ;  /* 0x00000006071e7c25 */ /* 0x000fe2000f8e0018 */
[----:B------:R-:W-:Y:S01]  /*40b0*/  ISETP.LT.OR P4, PT, R33, 0x1, !P0 ;  /* 0x000000012100780c */ /* 0x000fe20004781670 */
[----:B------:R-:W-:Y:S02]  /*40c0*/  BSSY B1, `(.L_x_40) ;  /* 0x000000c000017945 */ /* 0x000fe40003800000 */
[----:B------:R-:W-:Y:S01]  /*40d0*/  IMAD R7, R7, UR7, R36 ;  /* 0x0000000707077c24 */ /* 0x000fe2000f8e0224 */
[----:B------:R-:W-:-:S03]  /*40e0*/  ULDC.64 UR6, c[0x0][0x5b0] ;  /* 0x00016c0000067ab9 */ /* 0x000fc60000000a00 */
[----:B------:R-:W-:Y:S02]  /*40f0*/  IMAD.IADD R31, R31, 0x1, R7 ;  /* 0x000000011f1f7824 */ /* 0x000fe400078e0207 */
[----:B------:R-:W-:Y:S02]  /*4100*/  IMAD R7, R9, UR6, RZ ;  /* 0x0000000609077c24 */ /* 0x000fe4000f8e02ff */
[----:B------:R-:W-:-:S04]  /*4110*/  IMAD.WIDE.U32 R24, R39, UR6, R30 ;  /* 0x0000000627187c25 */ /* 0x000fc8000f8e001e */
[----:B------:R-:W-:Y:S01]  /*4120*/  IMAD R7, R39, UR7, R7 ;  /* 0x0000000727077c24 */ /* 0x000fe2000f8e0207 */
[----:B------:R-:W-:-:S04]  /*4130*/  IADD3 R24, P1, R24, UR8, RZ ;  /* 0x0000000818187c10 */ /* 0x000fc8000ff3e0ff */
[--C-:B------:R-:W-:Y:S02]  /*4140*/  IADD3.X R25, R25, UR9, R7.reuse, P1, !PT ;  /* 0x0000000919197c10 */ /* 0x100fe40008ffe407 */
[----:B------:R-:W-:Y:S01]  /*4150*/  PRMT R7, RZ, 0x7610, R7 ;  /* 0x00007610ff077816 */ /* 0x000fe20000000007 */
[----:B------:R-:W-:Y:S06]  /*4160*/  @P4 BRA `(.L_x_41) ;  /* 0x0000000000044947 */ /* 0x000fec0003800000 */
[----:B------:R0:W5:Y:S02]  /*4170*/  LDG.E.U8 R7, desc[UR44][R24.64] ;  /* 0x0000002c18077981 */ /* 0x000164000c1e1100 */
.L_x_41:
[----:B------:R-:W-:Y:S05]  /*4180*/  BSYNC B1 ;  /* 0x0000000000017941 */ /* 0x000fea0003800000 */
.L_x_40:
[----:B-----5:R-:W-:Y:S01]  /*4190*/  LOP3.LUT R7, R7, 0xff, RZ, 0xc0, !PT ;  /* 0x000000ff07077812 */ /* 0x020fe200078ec0ff */
[----:B------:R-:W-:Y:S01]  /*41a0*/  BSSY B1, `(.L_x_42) ;  /* 0x000000c000017945 */ /* 0x000fe20003800000 */
[----:B------:R-:W-:Y:S02]  /*41b0*/  ISETP.GE.AND P1, PT, R34, 0x2, PT ;  /* 0x000000022200780c */ /* 0x000fe40003f26270 */
[----:B------:R-:W-:Y:S02]  /*41c0*/  F2FP.F16.E4M3.UNPACK_B R7, R7 ;  /* 0x00000007ff07723e */ /* 0x000fe400020006ff */
[----:B------:R-:W-:-:S03]  /*41d0*/  ISETP.LT.OR P2, PT, R33, 0x1, !P1 ;  /* 0x000000012100780c */ /* 0x000fc60004f41670 */
[----:B------:R-:W-:Y:S01]  /*41e0*/  HADD2.F32 R36, -RZ, R7.H0_H0 ;  /* 0x20000007ff247230 */ /* 0x000fe20000004100 */
[----:B------:R-:W-:-:S04]  /*41f0*/  PRMT R7, RZ, 0x7610, R7 ;  /* 0x00007610ff077816 */ /* 0x000fc80000000007 */
[----:B------:R-:W-:-:S04]  /*4200*/  FMUL R36, R36, R11 ;  /* 0x0000000b24247220 */ /* 0x000fc80000400000 */
[----:B--2---:R-:W-:-:S05]  /*4210*/  FFMA R36, R187, R10, R36 ;  /* 0x0000000abb247223 */ /* 0x004fca0000000024 */
[----:B------:R-:W-:-:S05]  /*4220*/  F2FP.SATFINITE.E4M3.F32.PACK_AB_MERGE_C R35, RZ, R36, RZ ;  /* 0x00000024ff23723e */ /* 0x000fca00048070ff */
[----:B------:R1:W-:Y:S01]  /*4230*/  @!P4 STG.E.U8 desc[UR44][R28.64], R35 ;  /* 0x000000231c00c986 */ /* 0x0003e2000c10112c */
[----:B------:R-:W-:Y:S05]  /*4240*/  @P2 BRA `(.L_x_43) ;  /* 0x0000000000042947 */ /* 0x000fea0003800000 */
[----:B------:R2:W5:Y:S02]  /*4250*/  LDG.E.U8 R7, desc[UR44][R24.64+0x1] ;  /* 0x0000012c18077981 */ /* 0x000564000c1e1100 */
.L_x_43:
[----:B------:R-:W-:Y:S05]  /*4260*/  BSYNC B1 ;  /* 0x0000000000017941 */ /* 0x000fea0003800000 */
.L_x_42:
[----:B-----5:R-:W-:Y:S01]  /*4270*/  LOP3.LUT R7, R7, 0xff, RZ, 0xc0, !PT ;  /* 0x000000ff07077812 */ /* 0x020fe200078ec0ff */
[----:B------:R-:W-:Y:S01]  /*4280*/  BSSY B1, `(.L_x_44) ;  /* 0x0000012000017945 */ /* 0x000fe20003800000 */
[----:B-1----:R-:W-:Y:S02]  /*4290*/  IADD3 R35, P4, R39, 0x8, RZ ;  /* 0x0000000827237810 */ /* 0x002fe40007f9e0ff */
[----:B------:R-:W-:Y:S02]  /*42a0*/  F2FP.F16.E4M3.UNPACK_B R7, R7 ;  /* 0x00000007ff07723e */ /* 0x000fe400020006ff */
[----:B------:R-:W-:Y:S01]  /*42b0*/  ISETP.LT.OR P0, PT, R33, 0x9, !P0 ;  /* 0x000000092100780c */ /* 0x000fe20004701670 */
[----:B------:R-:W-:Y:S02]  /*42c0*/  IMAD.X R9, RZ, RZ, R9, P4 ;  /* 0x000000ffff097224 */ /* 0x000fe400020e0609 */
[----:B------:R-:W-:Y:S02]  /*42d0*/  HADD2.F32 R8, -RZ, R7.H0_H0 ;  /* 0x20000007ff087230 */ /* 0x000fe40000004100 */
[----:B------:R-:W-:-:S04]  /*42e0*/  IMAD.WIDE.U32 R30, R35, UR6, R30 ;  /* 0x00000006231e7c25 */ /* 0x000fc8000f8e001e */
[----:B------:R-:W-:Y:S01]  /*42f0*/  FMUL R7, R8, R11 ;  /* 0x0000000b08077220 */ /* 0x000fe20000400000 */
[----:B------:R-:W-:-:S03]  /*4300*/  IMAD R8, R9, UR6, RZ ;  /* 0x0000000609087c24 */ /* 0x000fc6000f8e02ff */
[----:B------:R-:W-:Y:S01]  /*4310*/  FFMA R7, R186, R10, R7 ;  /* 0x0000000aba077223 */ /* 0x000fe20000000007 */
[----:B------:R-:W-:Y:S01]  /*4320*/  IMAD R35, R35, UR7, R8 ;  /* 0x0000000723237c24 */ /* 0x000fe2000f8e0208 */
[----:B------:R-:W-:-:S03]  /*4330*/  IADD3 R8, P4, R30, UR8, RZ ;  /* 0x000000081e087c10 */ /* 0x000fc6000ff9e0ff */
[----:B------:R-:W-:Y:S02]  /*4340*/  F2FP.SATFINITE.E4M3.F32.PACK_AB_MERGE_C R37, RZ, R7, RZ ;  /* 0x00000007ff25723e */ /* 0x000fe400048070ff */
[----:B------:R-:W-:Y:S02]  /*4350*/  IADD3.X R9, R31, UR9, R35, P4, !PT ;  /* 0x000000091f097c10 */ /* 0x000fe4000a7fe423 */
[----:B------:R-:W-:Y:S01]  /*4360*/  PRMT R7, RZ, 0x7610, R7 ;  /* 0x00007610ff077816 */ /* 0x000fe20000000007 */
[----:B------:R1:W-:Y:S01]  /*4370*/  @!P2 STG.E.U8 desc[UR44][R28.64+0x1], R37 ;  /* 0x000001251c00a986 */ /* 0x0003e2000c10112c */
[----:B------:R-:W-:Y:S05]  /*4380*/  @P0 BRA `(.L_x_45) ;  /* 0x0000000000040947 */ /* 0x000fea0003800000 */
[----:B------:R3:W5:Y:S02]  /*4390*/  LDG.E.U8 R7, desc[UR44][R8.64] ;  /* 0x0000002c08077981 */ /* 0x000764000c1e1100 */
.L_x_45:
[----:B------:R-:W-:Y:S05]  /*43a0*/  BSYNC B1 ;  /* 0x0000000000017941 */ /* 0x000fea0003800000 */
.L_x_44:
[----:B-----5:R-:W-:Y:S01]  /*43b0*/  LOP3.LUT R7, R7, 0xff, RZ, 0xc0, !PT ;  /* 0x000000ff07077812 */ /* 0x020fe200078ec0ff */
[----:B------:R-:W-:Y:S01]  /*43c0*/  BSSY B1, `(.L_x_46) ;  /* 0x000000b000017945 */ /* 0x000fe20003800000 */
[----:B------:R-:W-:Y:S02]  /*43d0*/  ISETP.LT.OR P1, PT, R33, 0x9, !P1 ;  /* 0x000000092100780c */ /* 0x000fe40004f21670 */
[----:B------:R-:W-:-:S05]  /*43e0*/  F2FP.F16.E4M3.UNPACK_B R7, R7 ;  /* 0x00000007ff07723e */ /* 0x000fca00020006ff */
[----:B------:R-:W-:Y:S01]  /*43f0*/  HADD2.F32 R30, -RZ, R7.H0_H0 ;  /* 0x20000007ff1e7230 */ /* 0x000fe20000004100 */
[----:B------:R-:W-:-:S04]  /*4400*/  PRMT R7, RZ, 0x7610, R7 ;  /* 0x00007610ff077816 */ /* 0x000fc80000000007 */
[----:B------:R-:W-:-:S04]  /*4410*/  FMUL R30, R30, R11 ;  /* 0x0000000b1e1e7220 */ /* 0x000fc80000400000 */
[----:B------:R-:W-:-:S05]  /*4420*/  FFMA R30, R185, R10, R30 ;  /* 0x0000000ab91e7223 */ /* 0x000fca000000001e */
[----:B------:R-:W-:-:S05]  /*4430*/  F2FP.SATFINITE.E4M3.F32.PACK_AB_MERGE_C R31, RZ, R30, RZ ;  /* 0x0000001eff1f723e */ /* 0x000fca00048070ff */
[----:B------:R4:W-:Y:S01]  /*4440*/  @!P0 STG.E.U8 desc[UR44][R26.64], R31 ;  /* 0x0000001f1a008986 */ /* 0x0009e2000c10112c */
[----:B------:R-:W-:Y:S05]  /*4450*/  @P1 BRA `(.L_x_47) ;  /* 0x0000000000041947 */ /* 0x000fea0003800000 */
[----:B------:R0:W5:Y:S02]  /*4460*/  LDG.E.U8 R7, desc[UR44][R8.64+0x1] ;  /* 0x0000012c08077981 */ /* 0x000164000c1e1100 */
.L_x_47:
[----:B------:R-:W-:Y:S05]  /*4470*/  BSYNC B1 ;  /* 0x0000000000017941 */ /* 0x000fea0003800000 */
.L_x_46:
[----:B-----5:R-:W-:Y:S01]  /*4480*/  LOP3.LUT R7, R7, 0xff, RZ, 0xc0, !PT ;  /* 0x000000ff07077812 */ /* 0x020fe200078ec0ff */
[----:B------:R-:W-:Y:S01]  /*4490*/  BSSY B1, `(.L_x_48) ;  /* 0x000000c000017945 */ /* 0x000fe20003800000 */
[----:B------:R-:W-:Y:S02]  /*44a0*/  ISETP.GE.AND P0, PT, R34, 0x9, PT ;  /* 0x000000092200780c */ /* 0x000fe40003f06270 */
[----:B------:R-:W-:Y:S02]  /*44b0*/  F2FP.F16.E4M3.UNPACK_B R7, R7 ;  /* 0x00000007ff07723e */ /* 0x000fe400020006ff */
[----:B------:R-:W-:-:S03]  /*44c0*/  ISETP.LT.OR P2, PT, R33, 0x1, !P0 ;  /* 0x000000012100780c */ /* 0x000fc60004741670 */
[----:B------:R-:W-:-:S05]  /*44d0*/  HADD2.F32 R30, -RZ, R7.H0_H0 ;  /* 0x20000007ff1e7230 */ /* 0x000fca0000004100 */
[----:B------:R-:W-:-:S04]  /*44e0*/  FMUL R7, R30, R11 ;  /* 0x0000000b1e077220 */ /* 0x000fc80000400000 */
[----:B------:R-:W-:-:S05]  /*44f0*/  FFMA R7, R184, R10, R7 ;  /* 0x0000000ab8077223 */ /* 0x000fca0000000007 */
[----:B----4-:R-:W-:Y:S02]  /*4500*/  F2FP.SATFINITE.E4M3.F32.PACK_AB_MERGE_C R31, RZ, R7, RZ ;  /* 0x00000007ff1f723e */ /* 0x010fe400048070ff */
[----:B------:R-:W-:-:S03]  /*4510*/  PRMT R7, RZ, 0x7610, R7 ;  /* 0x00007610ff077816 */ /* 0x000fc60000000007 */
[----:B------:R4:W-:Y:S01]  /*4520*/  @!P1 STG.E.U8 desc[UR44][R26.64+0x1], R31 ;  /* 0x0000011f1a009986 */ /* 0x0009e2000c10112c */
[----:B------:R-:W-:Y:S05]  /*4530*/  @P2 BRA `(.L_x_49) ;  /* 0x0000000000042947 */ /* 0x000fea0003800000 */
[----:B------:R0:W5:Y:S02]  /*4540*/  LDG.E.U8 R7, desc[UR44][R24.64+0x8] ;  /* 0x0000082c18077981 */ /* 0x000164000c1e1100 */
.L_x_49:
[----:B------:R-:W-:Y:S05]  /*4550*/  BSYNC B1 ;  /* 0x0000000000017941 */ /* 0x000fea0003800000 */
.L_x_48:
        /* <DEDUP_REMOVED lines=8> */
[----:B------:R-:W-:-:S05]  /*45e0*/  FFMA R30, R183, R10, R30 ;  /* 0x0000000ab71e7223 */ /* 0x000fca000000001e */
[----:B----4-:R-:W-:-:S05]  /*45f0*/  F2FP.SATFINITE.E4M3.F32.PACK_AB_MERGE_C R31, RZ, R30, RZ ;  /* 0x0000001eff1f723e */ /* 0x010fca00048070ff */
[----:B------:R4:W-:Y:S01]  /*4600*/  @!P2 STG.E.U8 desc[UR44][R28.64+0x8], R31 ;  /* 0x0000081f1c00a986 */ /* 0x0009e2000c10112c */
[----:B------:R-:W-:Y:S05]  /*4610*/  @P4 BRA `(.L_x_51) ;  /* 0x0000000000044947 */ /* 0x000fea0003800000 */
[----:B------:R0:W5:Y:S02]  /*4620*/  LDG.E.U8 R7, desc[UR44][R24.64+0x9] ;  /* 0x0000092c18077981 */ /* 0x000164000c1e1100 */
.L_x_51:
[----:B------:R-:W-:Y:S05]  /*4630*/  BSYNC B1 ;  /* 0x0000000000017941 */ /* 0x000fea0003800000 */
.L_x_50:
[----:B-----5:R-:W-:Y:S01]  /*4640*/  LOP3.LUT R7, R7, 0xff, RZ, 0xc0, !PT ;  /* 0x000000ff07077812 */ /* 0x020fe200078ec0ff */
[----:B------:R-:W-:Y:S01]  /*4650*/  BSSY B1, `(.L_x_52) ;  /* 0x000000b000017945 */ /* 0x000fe20003800000 */
[----:B------:R-:W-:Y:S02]  /*4660*/  ISETP.LT.OR P0, PT, R33, 0x9, !P0 ;  /* 0x000000092100780c */ /* 0x000fe40004701670 */
[----:B------:R-:W-:-:S05]  /*4670*/  F2FP.F16.E4M3.UNPACK_B R7, R7 ;  /* 0x00000007ff07723e */ /* 0x000fca00020006ff */
        /* <DEDUP_REMOVED lines=8> */
.L_x_53:
[----:B------:R-:W-:Y:S05]  /*4700*/  BSYNC B1 ;  /* 0x0000000000017941 */ /* 0x000fea0003800000 */
.L_x_52:
        /* <DEDUP_REMOVED lines=12> */
.L_x_55:
[----:B------:R-:W-:Y:S05]  /*47d0*/  BSYNC B1 ;  /* 0x0000000000017941 */ /* 0x000fea0003800000 */
.L_x_54:
        /* <DEDUP_REMOVED lines=13> */
.L_x_57:
[----:B------:R-:W-:Y:S05]  /*48b0*/  BSYNC B1 ;  /* 0x0000000000017941 */ /* 0x000fea0003800000 */
.L_x_56:
        /* <DEDUP_REMOVED lines=13> */
.L_x_59:
[----:B------:R-:W-:Y:S05]  /*4990*/  BSYNC B1 ;  /* 0x0000000000017941 */ /* 0x000fea0003800000 */
.L_x_58:
        /* <DEDUP_REMOVED lines=12> */
.L_x_61:
[----:B------:R-:W-:Y:S05]  /*4a60*/  BSYNC B1 ;  /* 0x0000000000017941 */ /* 0x000fea0003800000 */
.L_x_60:
        /* <DEDUP_REMOVED lines=12> */
.L_x_63:
[----:B------:R-:W-:Y:S05]  /*4b30*/  BSYNC B1 ;  /* 0x0000000000017941 */ /* 0x000fea0003800000 */
.L_x_62:
        /* <DEDUP_REMOVED lines=13> */
.L_x_65:
[----:B------:R-:W-:Y:S05]  /*4c10*/  BSYNC B1 ;  /* 0x0000000000017941 */ /* 0x000fea0003800000 */
.L_x_64:
        /* <DEDUP_REMOVED lines=13> */
.L_x_67:
[----:B------:R-:W-:Y:S05]  /*4cf0*/  BSYNC B1 ;  /* 0x0000000000017941 */ /* 0x000fea0003800000 */
.L_x_66:
        /* <DEDUP_REMOVED lines=12> */
.L_x_69:
[----:B------:R-:W-:Y:S05]  /*4dc0*/  BSYNC B1 ;  /* 0x0000000000017941 */ /* 0x000fea0003800000 */
.L_x_68:
        /* <DEDUP_REMOVED lines=12> */
.L_x_71:
[----:B------:R-:W-:Y:S05]  /*4e90*/  BSYNC B1 ;  /* 0x0000000000017941 */ /* 0x000fea0003800000 */
.L_x_70:
        /* <DEDUP_REMOVED lines=13> */
.L_x_73:
[----:B------:R-:W-:Y:S05]  /*4f70*/  BSYNC B1 ;  /* 0x0000000000017941 */ /* 0x000fea0003800000 */
.L_x_72:
        /* <DEDUP_REMOVED lines=13> */
.L_x_75:
[----:B------:R-:W-:Y:S05]  /*5050*/  BSYNC B1 ;  /* 0x0000000000017941 */ /* 0x000fea0003800000 */
.L_x_74:
        /* <DEDUP_REMOVED lines=12> */
.L_x_77:
[----:B------:R-:W-:Y:S05]  /*5120*/  BSYNC B1 ;  /* 0x0000000000017941 */ /* 0x000fea0003800000 */
.L_x_76:
        /* <DEDUP_REMOVED lines=12> */
.L_x_79:
[----:B------:R-:W-:Y:S05]  /*51f0*/  BSYNC B1 ;  /* 0x0000000000017941 */ /* 0x000fea0003800000 */
.L_x_78:
        /* <DEDUP_REMOVED lines=13> */
.L_x_81:
[----:B------:R-:W-:Y:S05]  /*52d0*/  BSYNC B1 ;  /* 0x0000000000017941 */ /* 0x000fea0003800000 */
.L_x_80:
        /* <DEDUP_REMOVED lines=13> */
.L_x_83:
[----:B------:R-:W-:Y:S05]  /*53b0*/  BSYNC B1 ;  /* 0x0000000000017941 */ /* 0x000fea0003800000 */
.L_x_82:
        /* <DEDUP_REMOVED lines=12> */
.L_x_85:
[----:B------:R-:W-:Y:S05]  /*5480*/  BSYNC B1 ;  /* 0x0000000000017941 */ /* 0x000fea0003800000 */
.L_x_84:
        /* <DEDUP_REMOVED lines=12> */
.L_x_87:
[----:B------:R-:W-:Y:S05]  /*5550*/  BSYNC B1 ;  /* 0x0000000000017941 */ /* 0x000fea0003800000 */
.L_x_86:
        /* <DEDUP_REMOVED lines=13> */
.L_x_89:
[----:B------:R-:W-:Y:S05]  /*5630*/  BSYNC B1 ;  /* 0x0000000000017941 */ /* 0x000fea0003800000 */
.L_x_88:
        /* <DEDUP_REMOVED lines=13> */
.L_x_91:
[----:B------:R-:W-:Y:S05]  /*5710*/  BSYNC B1 ;  /* 0x0000000000017941 */ /* 0x000fea0003800000 */
.L_x_90:
        /* <DEDUP_REMOVED lines=12> */
.L_x_93:
[----:B------:R-:W-:Y:S05]  /*57e0*/  BSYNC B1 ;  /* 0x0000000000017941 */ /* 0x000fea0003800000 */
.L_x_92:
        /* <DEDUP_REMOVED lines=12> */
.L_x_95:
[----:B------:R-:W-:Y:S05]  /*58b0*/  BSYNC B1 ;  /* 0x0000000000017941 */ /* 0x000fea0003800000 */
.L_x_94:
        /* <DEDUP_REMOVED lines=13> */
.L_x_97:
[----:B------:R-:W-:Y:S05]  /*5990*/  BSYNC B1 ;  /* 0x0000000000017941 */ /* 0x000fea0003800000 */
.L_x_96:
        /* <DEDUP_REMOVED lines=13> */
.L_x_99:
[----:B------:R-:W-:Y:S05]  /*5a70*/  BSYNC B1 ;  /* 0x0000000000017941 */ /* 0x000fea0003800000 */
.L_x_98:
        /* <DEDUP_REMOVED lines=12> */
.L_x_101:
[----:B------:R-:W-:Y:S05]  /*5b40*/  BSYNC B1 ;  /* 0x0000000000017941 */ /* 0x000fea0003800000 */
.L_x_100:
        /* <DEDUP_REMOVED lines=12> */
.L_x_103:
[----:B------:R-:W-:Y:S05]  /*5c10*/  BSYNC B1 ;  /* 0x0000000000017941 */ /* 0x000fea0003800000 */
.L_x_102:
        /* <DEDUP_REMOVED lines=13> */
.L_x_105:
[----:B------:R-:W-:Y:S05]  /*5cf0*/  BSYNC B1 ;  /* 0x0000000000017941 */ /* 0x000fea0003800000 */
.L_x_104:
        /* <DEDUP_REMOVED lines=13> */
.L_x_107:
[----:B------:R-:W-:Y:S05]  /*5dd0*/  BSYNC B1 ;  /* 0x0000000000017941 */ /* 0x000fea0003800000 */
.L_x_106:
        /* <DEDUP_REMOVED lines=12> */
.L_x_109:
[----:B------:R-:W-:Y:S05]  /*5ea0*/  BSYNC B1 ;  /* 0x0000000000017941 */ /* 0x000fea0003800000 */
.L_x_108:
        /* <DEDUP_REMOVED lines=12> */
.L_x_111:
[----:B------:R-:W-:Y:S05]  /*5f70*/  BSYNC B1 ;  /* 0x0000000000017941 */ /* 0x000fea0003800000 */
.L_x_110:
        /* <DEDUP_REMOVED lines=13> */
.L_x_113:
[----:B------:R-:W-:Y:S05]  /*6050*/  BSYNC B1 ;  /* 0x0000000000017941 */ /* 0x000fea0003800000 */
.L_x_112:
        /* <DEDUP_REMOVED lines=13> */
.L_x_115:
[----:B------:R-:W-:Y:S05]  /*6130*/  BSYNC B1 ;  /* 0x0000000000017941 */ /* 0x000fea0003800000 */
.L_x_114:
        /* <DEDUP_REMOVED lines=12> */
.L_x_117:
[----:B------:R-:W-:Y:S05]  /*6200*/  BSYNC B1 ;  /* 0x0000000000017941 */ /* 0x000fea0003800000 */
.L_x_116:
        /* <DEDUP_REMOVED lines=12> */
.L_x_119:
[----:B------:R-:W-:Y:S05]  /*62d0*/  BSYNC B1 ;  /* 0x0000000000017941 */ /* 0x000fea0003800000 */
.L_x_118:
        /* <DEDUP_REMOVED lines=13> */
.L_x_121:
[----:B------:R-:W-:Y:S05]  /*63b0*/  BSYNC B1 ;  /* 0x0000000000017941 */ /* 0x000fea0003800000 */
.L_x_120:
        /* <DEDUP_REMOVED lines=13> */
.L_x_123:
[----:B------:R-:W-:Y:S05]  /*6490*/  BSYNC B1 ;  /* 0x0000000000017941 */ /* 0x000fea0003800000 */
.L_x_122:
        /* <DEDUP_REMOVED lines=12> */
.L_x_125:
[----:B------:R-:W-:Y:S05]  /*6560*/  BSYNC B1 ;  /* 0x0000000000017941 */ /* 0x000fea0003800000 */
.L_x_124:
        /* <DEDUP_REMOVED lines=12> */
.L_x_127:
[----:B------:R-:W-:Y:S05]  /*6630*/  BSYNC B1 ;  /* 0x0000000000017941 */ /* 0x000fea0003800000 */
.L_x_126:
        /* <DEDUP_REMOVED lines=13> */
.L_x_129:
[----:B------:R-:W-:Y:S05]  /*6710*/  BSYNC B1 ;  /* 0x0000000000017941 */ /* 0x000fea0003800000 */
.L_x_128:
        /* <DEDUP_REMOVED lines=13> */
.L_x_131:
[----:B------:R-:W-:Y:S05]  /*67f0*/  BSYNC B1 ;  /* 0x0000000000017941 */ /* 0x000fea0003800000 */
.L_x_130:
        /* <DEDUP_REMOVED lines=12> */
.L_x_133:
[----:B------:R-:W-:Y:S05]  /*68c0*/  BSYNC B1 ;  /* 0x0000000000017941 */ /* 0x000fea0003800000 */
.L_x_132:
        /* <DEDUP_REMOVED lines=12> */
.L_x_135:
[----:B------:R-:W-:Y:S05]  /*6990*/  BSYNC B1 ;  /* 0x0000000000017941 */ /* 0x000fea0003800000 */
.L_x_134:
        /* <DEDUP_REMOVED lines=13> */
.L_x_137:
[----:B------:R-:W-:Y:S05]  /*6a70*/  BSYNC B1 ;  /* 0x0000000000017941 */ /* 0x000fea0003800000 */
.L_x_136:
        /* <DEDUP_REMOVED lines=13> */
.L_x_139:
[----:B------:R-:W-:Y:S05]  /*6b50*/  BSYNC B1 ;  /* 0x0000000000017941 */ /* 0x000fea0003800000 */
.L_x_138:
        /* <DEDUP_REMOVED lines=12> */
.L_x_141:
[----:B------:R-:W-:Y:S05]  /*6c20*/  BSYNC B1 ;  /* 0x0000000000017941 */ /* 0x000fea0003800000 */
.L_x_140:
        /* <DEDUP_REMOVED lines=12> */
.L_x_143:
[----:B------:R-:W-:Y:S05]  /*6cf0*/  BSYNC B1 ;  /* 0x0000000000017941 */ /* 0x000fea0003800000 */
.L_x_142:
        /* <DEDUP_REMOVED lines=13> */
.L_x_145:
[----:B------:R-:W-:Y:S05]  /*6dd0*/  BSYNC B1 ;  /* 0x0000000000017941 */ /* 0x000fea0003800000 */
.L_x_144:
        /* <DEDUP_REMOVED lines=13> */
.L_x_147:
[----:B------:R-:W-:Y:S05]  /*6eb0*/  BSYNC B1 ;  /* 0x0000000000017941 */ /* 0x000fea0003800000 */
.L_x_146:
        /* <DEDUP_REMOVED lines=12> */
.L_x_149:
[----:B------:R-:W-:Y:S05]  /*6f80*/  BSYNC B1 ;  /* 0x0000000000017941 */ /* 0x000fea0003800000 */
.L_x_148:
        /* <DEDUP_REMOVED lines=12> */
.L_x_151:
[----:B------:R-:W-:Y:S05]  /*7050*/  BSYNC B1 ;  /* 0x0000000000017941 */ /* 0x000fea0003800000 */
.L_x_150:
        /* <DEDUP_REMOVED lines=13> */
.L_x_153:
[----:B------:R-:W-:Y:S05]  /*7130*/  BSYNC B1 ;  /* 0x0000000000017941 */ /* 0x000fea0003800000 */
.L_x_152:
        /* <DEDUP_REMOVED lines=13> */
.L_x_155:
[----:B------:R-:W-:Y:S05]  /*7210*/  BSYNC B1 ;  /* 0x0000000000017941 */ /* 0x000fea0003800000 */
.L_x_154:
        /* <DEDUP_REMOVED lines=12> */
.L_x_157:
[----:B------:R-:W-:Y:S05]  /*72e0*/  BSYNC B1 ;  /* 0x0000000000017941 */ /* 0x000fea0003800000 */
.L_x_156:
        /* <DEDUP_REMOVED lines=12> */
.L_x_159:
[----:B------:R-:W-:Y:S05]  /*73b0*/  BSYNC B1 ;  /* 0x0000000000017941 */ /* 0x000fea0003800000 */
.L_x_158:
        /* <DEDUP_REMOVED lines=13> */
.L_x_161:
[----:B------:R-:W-:Y:S05]  /*7490*/  BSYNC B1 ;  /* 0x0000000000017941 */ /* 0x000fea0003800000 */
.L_x_160:
        /* <DEDUP_REMOVED lines=13> */
.L_x_163:
[----:B------:R-:W-:Y:S05]  /*7570*/  BSYNC B1 ;  /* 0x0000000000017941 */ /* 0x000fea0003800000 */
.L_x_162:
        /* <DEDUP_REMOVED lines=12> */
.L_x_165:
[----:B------:R-:W-:Y:S05]  /*7640*/  BSYNC B1 ;  /* 0x0000000000017941 */ /* 0x000fea0003800000 */
.L_x_164:
        /* <DEDUP_REMOVED lines=12> */
.L_x_167:
[----:B------:R-:W-:Y:S05]  /*7710*/  BSYNC B1 ;  /* 0x0000000000017941 */ /* 0x000fea0003800000 */
.L_x_166:
        /* <DEDUP_REMOVED lines=13> */
.L_x_169:
[----:B------:R-:W-:Y:S05]  /*77f0*/  BSYNC B1 ;  /* 0x0000000000017941 */ /* 0x000fea0003800000 */
.L_x_168:
        /* <DEDUP_REMOVED lines=13> */
.L_x_171:
[----:B------:R-:W-:Y:S05]  /*78d0*/  BSYNC B1 ;  /* 0x0000000000017941 */ /* 0x000fea0003800000 */
.L_x_170:
        /* <DEDUP_REMOVED lines=12> */
.L_x_173:
[----:B------:R-:W-:Y:S05]  /*79a0*/  BSYNC B1 ;  /* 0x0000000000017941 */ /* 0x000fea0003800000 */
.L_x_172:
        /* <DEDUP_REMOVED lines=12> */
.L_x_175:
[----:B------:R-:W-:Y:S05]  /*7a70*/  BSYNC B1 ;  /* 0x0000000000017941 */ /* 0x000fea0003800000 */
.L_x_174:
        /* <DEDUP_REMOVED lines=13> */
.L_x_177:
[----:B------:R-:W-:Y:S05]  /*7b50*/  BSYNC B1 ;  /* 0x0000000000017941 */ /* 0x000fea0003800000 */
.L_x_176:
        /* <DEDUP_REMOVED lines=13> */
.L_x_179:
[----:B------:R-:W-:Y:S05]  /*7c30*/  BSYNC B1 ;  /* 0x0000000000017941 */ /* 0x000fea0003800000 */
.L_x_178:
        /* <DEDUP_REMOVED lines=12> */
.L_x_181:
[----:B------:R-:W-:Y:S05]  /*7d00*/  BSYNC B1 ;  /* 0x0000000000017941 */ /* 0x000fea0003800000 */
.L_x_180:
        /* <DEDUP_REMOVED lines=12> */
.L_x_183:
[----:B------:R-:W-:Y:S05]  /*7dd0*/  BSYNC B1 ;  /* 0x0000000000017941 */ /* 0x000fea0003800000 */
.L_x_182:
        /* <DEDUP_REMOVED lines=13> */
.L_x_185:
[----:B------:R-:W-:Y:S05]  /*7eb0*/  BSYNC B1 ;  /* 0x0000000000017941 */ /* 0x000fea0003800000 */
.L_x_184:
        /* <DEDUP_REMOVED lines=13> */
.L_x_187:
[----:B------:R-:W-:Y:S05]  /*7f90*/  BSYNC B1 ;  /* 0x0000000000017941 */ /* 0x000fea0003800000 */
.L_x_186:
        /* <DEDUP_REMOVED lines=12> */
.L_x_189:
[----:B------:R-:W-:Y:S05]  /*8060*/  BSYNC B1 ;  /* 0x0000000000017941 */ /* 0x000fea0003800000 */
.L_x_188:
        /* <DEDUP_REMOVED lines=12> */
.L_x_191:
[----:B------:R-:W-:Y:S05]  /*8130*/  BSYNC B1 ;  /* 0x0000000000017941 */ /* 0x000fea0003800000 */
.L_x_190:
        /* <DEDUP_REMOVED lines=13> */
.L_x_193:
[----:B------:R-:W-:Y:S05]  /*8210*/  BSYNC B1 ;  /* 0x0000000000017941 */ /* 0x000fea0003800000 */
.L_x_192:
        /* <DEDUP_REMOVED lines=13> */
.L_x_195:
[----:B------:R-:W-:Y:S05]  /*82f0*/  BSYNC B1 ;  /* 0x0000000000017941 */ /* 0x000fea0003800000 */
.L_x_194:
[----:B-----5:R-:W-:Y:S01]  /*8300*/  LOP3.LUT R7, R7, 0xff, RZ, 0xc0, !PT ;  /* 0x000000ff07077812 */ /* 0x020fe200078ec0ff */
[----:B------:R-:W-:Y:S01]  /*8310*/  BSSY B1, `(.L_x_196) ;  /* 0x000000b000017945 */ /* 0x000fe20003800000 */
[----:B------:R-:W-:Y:S02]  /*8320*/  ISETP.LT.OR P0, PT, R33, 0x9, !P0 ;  /* 0x000000092100780c */ /* 0x000fe40004701670 */
[----:B------:R-:W-:-:S05]  /*8330*/  F2FP.F16.E4M3.UNPACK_B R7, R7 ;  /* 0x00000007ff07723e */ /* 0x000fca00020006ff */
[----:B------:R-:W-:-:S05]  /*8340*/  HADD2.F32 R30, -RZ, R7.H0_H0 ;  /* 0x20000007ff1e7230 */ /* 0x000fca0000004100 */
[----:B------:R-:W-:-:S04]  /*8350*/  FMUL R7, R30, R11 ;  /* 0x0000000b1e077220 */ /* 0x000fc80000400000 */
[----:B------:R-:W-:-:S05]  /*8360*/  FFMA R7, R22, R10, R7 ;  /* 0x0000000a16077223 */ /* 0x000fca0000000007 */
[----:B0-----:R-:W-:Y:S02]  /*8370*/  F2FP.SATFINITE.E4M3.F32.PACK_AB_MERGE_C R23, RZ, R7, RZ ;  /* 0x00000007ff17723e */ /* 0x001fe400048070ff */
[----:B------:R-:W-:-:S03]  /*8380*/  PRMT R7, RZ, 0x7610, R7 ;  /* 0x00007610ff077816 */ /* 0x000fc60000000007 */
[----:B------:R0:W-:Y:S01]  /*8390*/  @!P4 STG.E.U8 desc[UR44][R28.64+0x99], R23 ;  /* 0x000099171c00c986 */ /* 0x0001e2000c10112c */
[----:B------:R-:W-:Y:S05]  /*83a0*/  @P0 BRA `(.L_x_197) ;  /* 0x0000000000040947 */ /* 0x000fea0003800000 */
[----:B------:R0:W5:Y:S02]  /*83b0*/  LDG.E.U8 R7, desc[UR44][R8.64+0x98] ;  /* 0x0000982c08077981 */ /* 0x000164000c1e1100 */
.L_x_197:
[----:B------:R-:W-:Y:S05]  /*83c0*/  BSYNC B1 ;  /* 0x0000000000017941 */ /* 0x000fea0003800000 */
.L_x_196:
        /* <DEDUP_REMOVED lines=12> */
.L_x_199:
[----:B------:R-:W-:Y:S05]  /*8490*/  BSYNC B1 ;  /* 0x0000000000017941 */ /* 0x000fea0003800000 */
.L_x_198:
        /* <DEDUP_REMOVED lines=13> */
.L_x_201:
[----:B------:R-:W-:Y:S05]  /*8570*/  BSYNC B1 ;  /* 0x0000000000017941 */ /* 0x000fea0003800000 */
.L_x_200:
        /* <DEDUP_REMOVED lines=13> */
.L_x_203:
[----:B------:R-:W-:Y:S05]  /*8650*/  BSYNC B1 ;  /* 0x0000000000017941 */ /* 0x000fea0003800000 */
.L_x_202:
        /* <DEDUP_REMOVED lines=12> */
.L_x_205:
[----:B------:R-:W-:Y:S05]  /*8720*/  BSYNC B1 ;  /* 0x0000000000017941 */ /* 0x000fea0003800000 */
.L_x_204:
        /* <DEDUP_REMOVED lines=12> */
.L_x_207:
[----:B------:R-:W-:Y:S05]  /*87f0*/  BSYNC B1 ;  /* 0x0000000000017941 */ /* 0x000fea0003800000 */
.L_x_206:
        /* <DEDUP_REMOVED lines=13> */
.L_x_209:
[----:B------:R-:W-:Y:S05]  /*88d0*/  BSYNC B1 ;  /* 0x0000000000017941 */ /* 0x000fea0003800000 */
.L_x_208:
        /* <DEDUP_REMOVED lines=13> */
.L_x_211:
[----:B------:R-:W-:Y:S05]  /*89b0*/  BSYNC B1 ;  /* 0x0000000000017941 */ /* 0x000fea0003800000 */
.L_x_210:
        /* <DEDUP_REMOVED lines=12> */
.L_x_213:
[----:B------:R-:W-:Y:S05]  /*8a80*/  BSYNC B1 ;  /* 0x0000000000017941 */ /* 0x000fea0003800000 */
.L_x_212:
        /* <DEDUP_REMOVED lines=12> */
.L_x_215:
[----:B------:R-:W-:Y:S05]  /*8b50*/  BSYNC B1 ;  /* 0x0000000000017941 */ /* 0x000fea0003800000 */
.L_x_214:
[----:B------:R-:W-:Y:S05]  /*8b60*/  @P1 BRA `(.L_x_216) ;  /* 0x0000001800501947 */ /* 0x000fea0003800000 */
[----:B-----5:R-:W-:-:S04]  /*8b70*/  LOP3.LUT R7, R7, 0xff, RZ, 0xc0, !PT ;  /* 0x000000ff07077812 */ /* 0x020fc800078ec0ff */
[----:B------:R-:W-:-:S05]  /*8b80*/  F2FP.F16.E4M3.UNPACK_B R7, R7 ;  /* 0x00000007ff07723e */ /* 0x000fca00020006ff */
[----:B0--3--:R-:W-:-:S05]  /*8b90*/  HADD2.F32 R8, -RZ, R7.H0_H0 ;  /* 0x20000007ff087230 */ /* 0x009fca0000004100 */
[----:B------:R-:W-:-:S04]  /*8ba0*/  FMUL R7, R8, R11 ;  /* 0x0000000b08077220 */ /* 0x000fc80000400000 */
[----:B------:R-:W-:-:S05]  /*8bb0*/  FFMA R7, R12, R10, R7 ;  /* 0x0000000a0c077223 */ /* 0x000fca0000000007 */
[----:B------:R-:W-:-:S05]  /*8bc0*/  F2FP.SATFINITE.E4M3.F32.PACK_AB_MERGE_C R7, RZ, R7, RZ ;  /* 0x00000007ff07723e */ /* 0x000fca00048070ff */
[----:B------:R0:W-:Y:S01]  /*8bd0*/  STG.E.U8 desc[UR44][R26.64+0xa9], R7 ;  /* 0x0000a9071a007986 */ /* 0x0001e2000c10112c */
[----:B------:R-:W-:Y:S05]  /*8be0*/  BRA `(.L_x_216) ;  /* 0x0000001800307947 */ /* 0x000fea0003800000 */
.L_x_39:
[----:B------:R-:W-:Y:S01]  /*8bf0*/  ISETP.GE.AND P0, PT, R34, 0x2, PT ;  /* 0x000000022200780c */ /* 0x000fe20003f06270 */
[-C--:B--2---:R-:W-:Y:S01]  /*8c00*/  FMUL R186, R186, R10.reuse ;  /* 0x0000000ababa7220 */ /* 0x084fe20000400000 */
[----:B------:R-:W-:Y:S01]  /*8c10*/  ISETP.GE.AND P1, PT, R34, 0x1, PT ;  /* 0x000000012200780c */ /* 0x000fe20003f26270 */
[-C--:B------:R-:W-:Y:S01]  /*8c20*/  FMUL R187, R187, R10.reuse ;  /* 0x0000000abbbb7220 */ /* 0x080fe20000400000 */
[C---:B------:R-:W-:Y:S01]  /*8c30*/  ISETP.LT.OR P4, PT, R33.reuse, 0x1, !P0 ;  /* 0x000000012100780c */ /* 0x040fe20004781670 */
[-C--:B------:R-:W-:Y:S01]  /*8c40*/  FMUL R184, R184, R10.reuse ;  /* 0x0000000ab8b87220 */ /* 0x080fe20000400000 */
[----:B------:R-:W-:Y:S01]  /*8c50*/  ISETP.LT.OR P2, PT, R33, 0x1, !P1 ;  /* 0x000000012100780c */ /* 0x000fe20004f41670 */
[----:B------:R-:W-:Y:S01]  /*8c60*/  FMUL R185, R185, R10 ;  /* 0x0000000ab9b97220 */ /* 0x000fe20000400000 */
[----:B------:R-:W-:Y:S01]  /*8c70*/  F2FP.SATFINITE.E4M3.F32.PACK_AB_MERGE_C R7, RZ, R186, RZ ;  /* 0x000000baff07723e */ /* 0x000fe200048070ff */
[-C--:B------:R-:W-:Y:S01]  /*8c80*/  FMUL R183, R183, R10.reuse ;  /* 0x0000000ab7b77220 */ /* 0x080fe20000400000 */
[----:B------:R-:W-:Y:S01]  /*8c90*/  F2FP.SATFINITE.E4M3.F32.PACK_AB_MERGE_C R187, RZ, R187, RZ ;  /* 0x000000bbffbb723e */ /* 0x000fe200048070ff */
[-C--:B------:R-:W-:Y:S01]  /*8ca0*/  FMUL R182, R182, R10.reuse ;  /* 0x0000000ab6b67220 */ /* 0x080fe20000400000 */
[----:B------:R-:W-:Y:S01]  /*8cb0*/  ISETP.LT.OR P0, PT, R33, 0x9, !P0 ;  /* 0x000000092100780c */ /* 0x000fe20004701670 */
[-C--:B------:R-:W-:Y:S01]  /*8cc0*/  FMUL R181, R181, R10.reuse ;  /* 0x0000000ab5b57220 */ /* 0x080fe20000400000 */
[----:B------:R-:W-:Y:S01]  /*8cd0*/  ISETP.LT.OR P1, PT, R33, 0x9, !P1 ;  /* 0x000000092100780c */ /* 0x000fe20004f21670 */
[-C--:B------:R-:W-:Y:S01]  /*8ce0*/  FMUL R180, R180, R10.reuse ;  /* 0x0000000ab4b47220 */ /* 0x080fe20000400000 */
[----:B------:R-:W-:Y:S01]  /*8cf0*/  F2FP.SATFINITE.E4M3.F32.PACK_AB_MERGE_C R185, RZ, R185, RZ ;  /* 0x000000b9ffb9723e */ /* 0x000fe200048070ff */
[----:B------:R0:W-:Y:S01]  /*8d00*/  @!P4 STG.E.U8 desc[UR44][R28.64+0x1], R7 ;  /* 0x000001071c00c986 */ /* 0x0001e2000c10112c */
[C---:B------:R-:W-:Y:S01]  /*8d10*/  ISETP.GE.AND P4, PT, R34.reuse, 0x9, PT ;  /* 0x000000092200780c */ /* 0x040fe20003f86270 */
[-C--:B------:R-:W-:Y:S01]  /*8d20*/  FMUL R179, R179, R10.reuse ;  /* 0x0000000ab3b37220 */ /* 0x080fe20000400000 */
[----:B------:R-:W-:Y:S01]  /*8d30*/  F2FP.SATFINITE.E4M3.F32.PACK_AB_MERGE_C R183, RZ, R183, RZ ;  /* 0x000000b7ffb7723e */ /* 0x000fe200048070ff */
[----:B------:R-:W-:Y:S01]  /*8d40*/  @!P2 STG.E.U8 desc[UR44][R28.64], R187 ;  /* 0x000000bb1c00a986 */ /* 0x000fe2000c10112c */
[----:B------:R-:W-:Y:S01]  /*8d50*/  ISETP.GE.AND P2, PT, R34, 0xa, PT ;  /* 0x0000000a2200780c */ /* 0x000fe20003f46270 */
[-C--:B------:R-:W-:Y:S01]  /*8d60*/  FMUL R178, R178, R10.reuse ;  /* 0x0000000ab2b27220 */ /* 0x080fe20000400000 */
[----:B------:R-:W-:Y:S01]  /*8d70*/  ISETP.LT.OR P5, PT, R33, 0x1, !P4 ;  /* 0x000000012100780c */ /* 0x000fe200067a1670 */
[-C--:B------:R-:W-:Y:S01]  /*8d80*/  FMUL R177, R177, R10.reuse ;  /* 0x0000000ab1b17220 */ /* 0x080fe20000400000 */
[C---:B------:R-:W-:Y:S01]  /*8d90*/  ISETP.LT.OR P6, PT, R33.reuse, 0x1, !P2 ;  /* 0x000000012100780c */ /* 0x040fe200057c1670 */
[----:B------:R-:W-:Y:S01]  /*8da0*/  @!P1 STG.E.U8 desc[UR44][R26.64], R185 ;  /* 0x000000b91a009986 */ /* 0x000fe2000c10112c */
[----:B------:R-:W-:Y:S01]  /*8db0*/  ISETP.LT.OR P4, PT, R33, 0x9, !P4 ;  /* 0x000000092100780c */ /* 0x000fe20006781670 */
[----:B------:R-:W-:Y:S01]  /*8dc0*/  FMUL R176, R176, R10 ;  /* 0x0000000ab0b07220 */ /* 0x000fe20000400000 */
[----:B0-----:R-:W-:Y:S01]  /*8dd0*/  F2FP.SATFINITE.E4M3.F32.PACK_AB_MERGE_C R7, RZ, R184, RZ ;  /* 0x000000b8ff07723e */ /* 0x001fe200048070ff */
[----:B------:R-:W-:Y:S01]  /*8de0*/  FMUL R175, R175, R10 ;  /* 0x0000000aafaf7220 */ /* 0x000fe20000400000 */
[----:B------:R-:W-:Y:S01]  /*8df0*/  F2FP.SATFINITE.E4M3.F32.PACK_AB_MERGE_C R9, RZ, R182, RZ ;  /* 0x000000b6ff09723e */ /* 0x000fe200048070ff */
[-C--:B------:R-:W-:Y:S01]  /*8e00*/  FMUL R174, R174, R10.reuse ;  /* 0x0000000aaeae7220 */ /* 0x080fe20000400000 */
[----:B------:R-:W-:Y:S01]  /*8e10*/  ISETP.LT.OR P2, PT, R33, 0x9, !P2 ;  /* 0x000000092100780c */ /* 0x000fe20005741670 */
[----:B------:R0:W-:Y:S01]  /*8e20*/  @!P0 STG.E.U8 desc[UR44][R26.64+0x1], R7 ;  /* 0x000001071a008986 */ /* 0x0001e2000c10112c */
[C---:B------:R-:W-:Y:S01]  /*8e30*/  ISETP.GE.AND P0, PT, R34.reuse, 0x11, PT ;  /* 0x000000112200780c */ /* 0x040fe20003f06270 */
[-C--:B------:R-:W-:Y:S01]  /*8e40*/  FMUL R173, R173, R10.reuse ;  /* 0x0000000aadad7220 */ /* 0x080fe20000400000 */
[----:B------:R-:W-:Y:S01]  /*8e50*/  ISETP.GE.AND P1, PT, R34, 0x12, PT ;  /* 0x000000122200780c */ /* 0x000fe20003f26270 */
[----:B------:R-:W-:Y:S01]  /*8e60*/  @!P5 STG.E.U8 desc[UR44][R28.64+0x8], R183 ;  /* 0x000008b71c00d986 */ /* 0x000fe2000c10112c */
[C---:B------:R-:W-:Y:S01]  /*8e70*/  ISETP.LT.OR P5, PT, R33.reuse, 0x1, !P0 ;  /* 0x000000012100780c */ /* 0x040fe200047a1670 */
[-C--:B------:R-:W-:Y:S01]  /*8e80*/  FMUL R172, R172, R10.reuse ;  /* 0x0000000aacac7220 */ /* 0x080fe20000400000 */
[----:B------:R-:W-:Y:S01]  /*8e90*/  F2FP.SATFINITE.E4M3.F32.PACK_AB_MERGE_C R181, RZ, R181, RZ ;  /* 0x000000b5ffb5723e */ /* 0x000fe200048070ff */
[----:B------:R1:W-:Y:S01]  /*8ea0*/  @!P6 STG.E.U8 desc[UR44][R28.64+0x9], R9 ;  /* 0x000009091c00e986 */ /* 0x0003e2000c10112c */
[----:B------:R-:W-:Y:S01]  /*8eb0*/  ISETP.LT.OR P6, PT, R33, 0x1, !P1 ;  /* 0x000000012100780c */ /* 0x000fe20004fc1670 */
[----:B------:R-:W-:Y:S01]  /*8ec0*/  FMUL R171, R171, R10 ;  /* 0x0000000aabab7220 */ /* 0x000fe20000400000 */
[----:B------:R-:W-:Y:S01]  /*8ed0*/  F2FP.SATFINITE.E4M3.F32.PACK_AB_MERGE_C R179, RZ, R179, RZ ;  /* 0x000000b3ffb3723e */ /* 0x000fe200048070ff */
[----:B------:R-:W-:Y:S01]  /*8ee0*/  @!P4 STG.E.U8 desc[UR44][R26.64+0x8], R181 ;  /* 0x000008b51a00c986 */ /* 0x000fe2000c10112c */
[----:B0-----:R-:W-:Y:S01]  /*8ef0*/  F2FP.SATFINITE.E4M3.F32.PACK_AB_MERGE_C R7, RZ, R180, RZ ;  /* 0x000000b4ff07723e */ /* 0x001fe200048070ff */
[-C--:B------:R-:W-:Y:S01]  /*8f00*/  FMUL R170, R170, R10.reuse ;  /* 0x0000000aaaaa7220 */ /* 0x080fe20000400000 */
[----:B------:R-:W-:Y:S01]  /*8f10*/  ISETP.GE.AND P4, PT, R34, 0x19, PT ;  /* 0x000000192200780c */ /* 0x000fe20003f86270 */
[-C--:B------:R-:W-:Y:S01]  /*8f20*/  FMUL R169, R169, R10.reuse ;  /* 0x0000000aa9a97220 */ /* 0x080fe20000400000 */
[C---:B------:R-:W-:Y:S01]  /*8f30*/  ISETP.LT.OR P0, PT, R33.reuse, 0x9, !P0 ;  /* 0x000000092100780c */ /* 0x040fe20004701670 */
[----:B------:R0:W-:Y:S01]  /*8f40*/  @!P2 STG.E.U8 desc[UR44][R26.64+0x9], R7 ;  /* 0x000009071a00a986 */ /* 0x0001e2000c10112c */
[----:B------:R-:W-:Y:S01]  /*8f50*/  ISETP.LT.OR P1, PT, R33, 0x9, !P1 ;  /* 0x000000092100780c */ /* 0x000fe20004f21670 */
[----:B------:R-:W-:Y:S01]  /*8f60*/  FMUL R168, R168, R10 ;  /* 0x0000000aa8a87220 */ /* 0x000fe20000400000 */
[----:B-1----:R-:W-:Y:S01]  /*8f70*/  F2FP.SATFINITE.E4M3.F32.PACK_AB_MERGE_C R9, RZ, R178, RZ ;  /* 0x000000b2ff09723e */ /* 0x002fe200048070ff */
[----:B------:R-:W-:Y:S01]  /*8f80*/  @!P5 STG.E.U8 desc[UR44][R28.64+0x10], R179 ;  /* 0x000010b31c00d986 */ /* 0x000fe2000c10112c */
[----:B------:R-:W-:Y:S01]  /*8f90*/  ISETP.GE.AND P2, PT, R34, 0x1a, PT ;  /* 0x0000001a2200780c */ /* 0x000fe20003f46270 */
[-C--:B------:R-:W-:Y:S01]  /*8fa0*/  FMUL R167, R167, R10.reuse ;  /* 0x0000000aa7a77220 */ /* 0x080fe20000400000 */
[C---:B------:R-:W-:Y:S01]  /*8fb0*/  ISETP.LT.OR P5, PT, R33.reuse, 0x1, !P4 ;  /* 0x000000012100780c */ /* 0x040fe200067a1670 */
[----:B------:R1:W-:Y:S01]  /*8fc0*/  @!P6 STG.E.U8 desc[UR44][R28.64+0x11], R9 ;  /* 0x000011091c00e986 */ /* 0x0003e2000c10112c */
[----:B------:R-:W-:Y:S01]  /*8fd0*/  ISETP.LT.OR P6, PT, R33, 0x1, !P2 ;  /* 0x000000012100780c */ /* 0x000fe200057c1670 */
[-C--:B------:R-:W-:Y:S01]  /*8fe0*/  FMUL R166, R166, R10.reuse ;  /* 0x0000000aa6a67220 */ /* 0x080fe20000400000 */
[----:B------:R-:W-:Y:S01]  /*8ff0*/  F2FP.SATFINITE.E4M3.F32.PACK_AB_MERGE_C R177, RZ, R177, RZ ;  /* 0x000000b1ffb1723e */ /* 0x000fe200048070ff */
[----:B------:R-:W-:Y:S01]  /*9000*/  FMUL R165, R165, R10 ;  /* 0x0000000aa5a57220 */ /* 0x000fe20000400000 */
[----:B0-----:R-:W-:Y:S01]  /*9010*/  F2FP.SATFINITE.E4M3.F32.PACK_AB_MERGE_C R7, RZ, R176, RZ ;  /* 0x000000b0ff07723e */ /* 0x001fe200048070ff */
[-C--:B------:R-:W-:Y:S01]  /*9020*/  FMUL R164, R164, R10.reuse ;  /* 0x0000000aa4a47220 */ /* 0x080fe20000400000 */
[----:B------:R-:W-:Y:S01]  /*9030*/  F2FP.SATFINITE.E4M3.F32.PACK_AB_MERGE_C R175, RZ, R175, RZ ;  /* 0x000000afffaf723e */ /* 0x000fe200048070ff */
[----:B------:R-:W-:Y:S01]  /*9040*/  @!P0 STG.E.U8 desc[UR44][R26.64+0x10], R177 ;  /* 0x000010b11a008986 */ /* 0x000fe2000c10112c */
[----:B------:R-:W-:Y:S01]  /*9050*/  ISETP.GE.AND P0, PT, R34, 0x21, PT ;  /* 0x000000212200780c */ /* 0x000fe20003f06270 */
[----:B------:R-:W-:Y:S01]  /*9060*/  FMUL R163, R163, R10 ;  /* 0x0000000aa3a37220 */ /* 0x000fe20000400000 */
[C---:B------:R-:W-:Y:S01]  /*9070*/  ISETP.LT.OR P4, PT, R33.reuse, 0x9, !P4 ;  /* 0x000000092100780c */ /* 0x040fe20006781670 */
[----:B------:R0:W-:Y:S01]  /*9080*/  @!P1 STG.E.U8 desc[UR44][R26.64+0x11], R7 ;  /* 0x000011071a009986 */ /* 0x0001e2000c10112c */
[----:B-1----:R-:W-:Y:S01]  /*9090*/  F2FP.SATFINITE.E4M3.F32.PACK_AB_MERGE_C R9, RZ, R174, RZ ;  /* 0x000000aeff09723e */ /* 0x002fe200048070ff */
[-C--:B------:R-:W-:Y:S01]  /*90a0*/  FMUL R162, R162, R10.reuse ;  /* 0x0000000aa2a27220 */ /* 0x080fe20000400000 */
[----:B------:R-:W-:Y:S01]  /*90b0*/  ISETP.LT.OR P2, PT, R33, 0x9, !P2 ;  /* 0x000000092100780c */ /* 0x000fe20005741670 */
        /* <DEDUP_REMOVED lines=139> */
[C---:B------:R-:W-:Y:S01]  /*9970*/  ISETP.LT.OR P1, PT, R33.reuse, 0x9, !P1 ;  /* 0x000000092100780c */ /* 0x040fe20004f21670 */
        /* <DEDUP_REMOVED lines=15> */
[----:B------:R-:W-:Y:S01]  /*9a70*/  ISETP.LT.OR P4, PT, R33, 0x9, !P4 ;  /* 0x000000092100780c */ /* 0x000fe20006781670 */
        /* <DEDUP_REMOVED lines=17> */
[----:B------:R-:W-:Y:S01]  /*9b90*/  ISETP.LT.OR P0, PT, R33, 0x9, !P0 ;  /* 0x000000092100780c */ /* 0x000fe20004701670 */
[----:B------:R-:W-:Y:S01]  /*9ba0*/  FMUL R21, R21, R10 ;  /* 0x0000000a15157220 */ /* 0x000fe20000400000 */
[----:B------:R-:W-:Y:S01]  /*9bb0*/  ISETP.LT.OR P5, PT, R33, 0x9, !P5 ;  /* 0x000000092100780c */ /* 0x000fe20006fa1670 */
[----:B------:R0:W-:Y:S01]  /*9bc0*/  @!P2 STG.E.U8 desc[UR44][R26.64+0x59], R7 ;  /* 0x000059071a00a986 */ /* 0x0001e2000c10112c */
[----:B-1----:R-:W-:Y:S01]  /*9bd0*/  F2FP.SATFINITE.E4M3.F32.PACK_AB_MERGE_C R9, RZ, R138, RZ ;  /* 0x0000008aff09723e */ /* 0x002fe200048070ff */
[-C--:B------:R-:W-:Y:S01]  /*9be0*/  FMUL R20, R20, R10.reuse ;  /* 0x0000000a14147220 */ /* 0x080fe20000400000 */
[----:B------:R-:W-:Y:S01]  /*9bf0*/  F2FP.SATFINITE.E4M3.F32.PACK_AB_MERGE_C R137, RZ, R137, RZ ;  /* 0x00000089ff89723e */ /* 0x000fe200048070ff */
[----:B------:R-:W-:Y:S01]  /*9c00*/  @!P1 STG.E.U8 desc[UR44][R28.64+0x60], R139 ;  /* 0x0000608b1c009986 */ /* 0x000fe2000c10112c */
[C---:B------:R-:W-:Y:S01]  /*9c10*/  ISETP.GE.AND P1, PT, R34.reuse, 0x6a, PT ;  /* 0x0000006a2200780c */ /* 0x040fe20003f26270 */
[-C--:B------:R-:W-:Y:S01]  /*9c20*/  FMUL R19, R19, R10.reuse ;  /* 0x0000000a13137220 */ /* 0x080fe20000400000 */
[----:B------:R-:W-:Y:S01]  /*9c30*/  F2FP.SATFINITE.E4M3.F32.PACK_AB_MERGE_C R135, RZ, R135, RZ ;  /* 0x00000087ff87723e */ /* 0x000fe200048070ff */
[----:B------:R1:W-:Y:S01]  /*9c40*/  @!P6 STG.E.U8 desc[UR44][R28.64+0x61], R9 ;  /* 0x000061091c00e986 */ /* 0x0003e2000c10112c */
[----:B------:R-:W-:Y:S01]  /*9c50*/  ISETP.GE.AND P6, PT, R34, 0x69, PT ;  /* 0x000000692200780c */ /* 0x000fe20003fc6270 */
[-C--:B------:R-:W-:Y:S01]  /*9c60*/  FMUL R18, R18, R10.reuse ;  /* 0x0000000a12127220 */ /* 0x080fe20000400000 */
[C---:B------:R-:W-:Y:S01]  /*9c70*/  ISETP.LT.OR P4, PT, R33.reuse, 0x1, !P1 ;  /* 0x000000012100780c */ /* 0x040fe20004f81670 */
[----:B------:R-:W-:Y:S01]  /*9c80*/  @!P0 STG.E.U8 desc[UR44][R26.64+0x60], R137 ;  /* 0x000060891a008986 */ /* 0x000fe2000c10112c */
[----:B------:R-:W-:Y:S01]  /*9c90*/  ISETP.LT.OR P2, PT, R33, 0x1, !P6 ;  /* 0x000000012100780c */ /* 0x000fe20007741670 */
[----:B------:R-:W-:Y:S01]  /*9ca0*/  FMUL R17, R17, R10 ;  /* 0x0000000a11117220 */ /* 0x000fe20000400000 */
[----:B0-----:R-:W-:Y:S01]  /*9cb0*/  F2FP.SATFINITE.E4M3.F32.PACK_AB_MERGE_C R7, RZ, R136, RZ ;  /* 0x00000088ff07723e */ /* 0x001fe200048070ff */
[-C--:B------:R-:W-:Y:S01]  /*9cc0*/  FMUL R16, R16, R10.reuse ;  /* 0x0000000a10107220 */ /* 0x080fe20000400000 */
[C---:B------:R-:W-:Y:S01]  /*9cd0*/  ISETP.LT.OR P0, PT, R33.reuse, 0x9, !P6 ;  /* 0x000000092100780c */ /* 0x040fe20007701670 */
[----:B------:R-:W-:Y:S01]  /*9ce0*/  FMUL R14, R14, R10 ;  /* 0x0000000a0e0e7220 */ /* 0x000fe20000400000 */
[----:B------:R-:W-:Y:S01]  /*9cf0*/  ISETP.LT.OR P1, PT, R33, 0x9, !P1 ;  /* 0x000000092100780c */ /* 0x000fe20004f21670 */
[----:B------:R0:W-:Y:S01]  /*9d00*/  @!P5 STG.E.U8 desc[UR44][R26.64+0x61], R7 ;  /* 0x000061071a00d986 */ /* 0x0001e2000c10112c */
[----:B-1----:R-:W-:Y:S01]  /*9d10*/  F2FP.SATFINITE.E4M3.F32.PACK_AB_MERGE_C R9, RZ, R134, RZ ;  /* 0x00000086ff09723e */ /* 0x002fe200048070ff */
[-C--:B------:R-:W-:Y:S01]  /*9d20*/  FMUL R15, R15, R10.reuse ;  /* 0x0000000a0f0f7220 */ /* 0x080fe20000400000 */
[----:B------:R-:W-:Y:S01]  /*9d30*/  F2FP.SATFINITE.E4M3.F32.PACK_AB_MERGE_C R133, RZ, R133, RZ ;  /* 0x00000085ff85723e */ /* 0x000fe200048070ff */
[-C--:B------:R-:W-:Y:S01]  /*9d40*/  FMUL R13, R13, R10.reuse ;  /* 0x0000000a0d0d7220 */ /* 0x080fe20000400000 */
[----:B------:R-:W-:Y:S01]  /*9d50*/  F2FP.SATFINITE.E4M3.F32.PACK_AB_MERGE_C R131, RZ, R131, RZ ;  /* 0x00000083ff83723e */ /* 0x000fe200048070ff */
[----:B------:R-:W-:Y:S01]  /*9d60*/  @!P2 STG.E.U8 desc[UR44][R28.64+0x68], R135 ;  /* 0x000068871c00a986 */ /* 0x000fe2000c10112c */
[----:B------:R-:W-:Y:S01]  /*9d70*/  ISETP.GE.AND P2, PT, R34, 0x72, PT ;  /* 0x000000722200780c */ /* 0x000fe20003f46270 */
[----:B------:R-:W-:Y:S01]  /*9d80*/  FMUL R12, R12, R10 ;  /* 0x0000000a0c0c7220 */ /* 0x000fe20000400000 */
[----:B------:R-:W-:Y:S01]  /*9d90*/  F2FP.SATFINITE.E4M3.F32.PACK_AB_MERGE_C R129, RZ, R129, RZ ;  /* 0x00000081ff81723e */ /* 0x000fe200048070ff */
[----:B------:R1:W-:Y:S01]  /*9da0*/  @!P4 STG.E.U8 desc[UR44][R28.64+0x69], R9 ;  /* 0x000069091c00c986 */ /* 0x0003e2000c10112c */
[----:B------:R-:W-:-:S02]  /*9db0*/  ISETP.GE.AND P4, PT, R34, 0x71, PT ;  /* 0x000000712200780c */ /* 0x000fc40003f86270 */
[C---:B------:R-:W-:Y:S01]  /*9dc0*/  ISETP.LT.OR P6, PT, R33.reuse, 0x1, !P2 ;  /* 0x000000012100780c */ /* 0x040fe200057c1670 */
[----:B------:R-:W-:Y:S01]  /*9dd0*/  @!P0 STG.E.U8 desc[UR44][R26.64+0x68], R133 ;  /* 0x000068851a008986 */ /* 0x000fe2000c10112c */
[C---:B------:R-:W-:Y:S02]  /*9de0*/  ISETP.LT.OR P5, PT, R33.reuse, 0x1, !P4 ;  /* 0x000000012100780c */ /* 0x040fe400067a1670 */
[----:B------:R-:W-:Y:S02]  /*9df0*/  ISETP.LT.OR P4, PT, R33, 0x9, !P4 ;  /* 0x000000092100780c */ /* 0x000fe40006781670 */
[----:B0-----:R-:W-:Y:S02]  /*9e00*/  F2FP.SATFINITE.E4M3.F32.PACK_AB_MERGE_C R7, RZ, R132, RZ ;  /* 0x00000084ff07723e */ /* 0x001fe400048070ff */
[C---:B------:R-:W-:Y:S02]  /*9e10*/  ISETP.GE.AND P0, PT, R34.reuse, 0x7a, PT ;  /* 0x0000007a2200780c */ /* 0x040fe40003f06270 */
[----:B-1----:R-:W-:Y:S01]  /*9e20*/  F2FP.SATFINITE.E4M3.F32.PACK_AB_MERGE_C R9, RZ, R130, RZ ;  /* 0x00000082ff09723e */ /* 0x002fe200048070ff */
[----:B------:R0:W-:Y:S01]  /*9e30*/  @!P1 STG.E.U8 desc[UR44][R26.64+0x69], R7 ;  /* 0x000069071a009986 */ /* 0x0001e2000c10112c */
[----:B------:R-:W-:-:S02]  /*9e40*/  ISETP.GE.AND P1, PT, R34, 0x79, PT ;  /* 0x000000792200780c */ /* 0x000fc40003f26270 */
[C---:B------:R-:W-:Y:S01]  /*9e50*/  ISETP.LT.OR P2, PT, R33.reuse, 0x9, !P2 ;  /* 0x000000092100780c */ /* 0x040fe20005741670 */
[----:B------:R-:W-:Y:S01]  /*9e60*/  @!P5 STG.E.U8 desc[UR44][R28.64+0x70], R131 ;  /* 0x000070831c00d986 */ /* 0x000fe2000c10112c */
[C---:B------:R-:W-:Y:S02]  /*9e70*/  ISETP.LT.OR P5, PT, R33.reuse, 0x1, !P0 ;  /* 0x000000012100780c */ /* 0x040fe400047a1670 */
[----:B------:R-:W-:Y:S01]  /*9e80*/  F2FP.SATFINITE.E4M3.F32.PACK_AB_MERGE_C R127, RZ, R127, RZ ;  /* 0x0000007fff7f723e */ /* 0x000fe200048070ff */
[----:B------:R1:W-:Y:S01]  /*9e90*/  @!P6 STG.E.U8 desc[UR44][R28.64+0x71], R9 ;  /* 0x000071091c00e986 */ /* 0x0003e2000c10112c */
[----:B------:R-:W-:Y:S02]  /*9ea0*/  F2FP.SATFINITE.E4M3.F32.PACK_AB_MERGE_C R125, RZ, R125, RZ ;  /* 0x0000007dff7d723e */ /* 0x000fe400048070ff */
[C---:B------:R-:W-:Y:S01]  /*9eb0*/  ISETP.LT.OR P0, PT, R33.reuse, 0x9, !P0 ;  /* 0x000000092100780c */ /* 0x040fe20004701670 */
[----:B------:R-:W-:Y:S01]  /*9ec0*/  @!P4 STG.E.U8 desc[UR44][R26.64+0x70], R129 ;  /* 0x000070811a00c986 */ /* 0x000fe2000c10112c */
[----:B------:R-:W-:-:S02]  /*9ed0*/  ISETP.LT.OR P4, PT, R33, 0x1, !P1 ;  /* 0x000000012100780c */ /* 0x000fc40004f81670 */
[C---:B------:R-:W-:Y:S02]  /*9ee0*/  ISETP.LT.OR P1, PT, R33.reuse, 0x9, !P1 ;  /* 0x000000092100780c */ /* 0x040fe40004f21670 */
[----:B0-----:R-:W-:Y:S02]  /*9ef0*/  F2FP.SATFINITE.E4M3.F32.PACK_AB_MERGE_C R7, RZ, R128, RZ ;  /* 0x00000080ff07723e */ /* 0x001fe400048070ff */
[----:B------:R-:W-:Y:S02]  /*9f00*/  F2FP.SATFINITE.E4M3.F32.PACK_AB_MERGE_C R25, RZ, R124, RZ ;  /* 0x0000007cff19723e */ /* 0x000fe400048070ff */
[----:B-1----:R-:W-:Y:S01]  /*9f10*/  F2FP.SATFINITE.E4M3.F32.PACK_AB_MERGE_C R9, RZ, R126, RZ ;  /* 0x0000007eff09723e */ /* 0x002fe200048070ff */
[----:B------:R0:W-:Y:S01]  /*9f20*/  @!P2 STG.E.U8 desc[UR44][R26.64+0x71], R7 ;  /* 0x000071071a00a986 */ /* 0x0001e2000c10112c */
[----:B------:R-:W-:Y:S02]  /*9f30*/  ISETP.GE.AND P2, PT, R34, 0x81, PT ;  /* 0x000000812200780c */ /* 0x000fe40003f46270 */
[----:B------:R-:W-:Y:S01]  /*9f40*/  F2FP.SATFINITE.E4M3.F32.PACK_AB_MERGE_C R123, RZ, R123, RZ ;  /* 0x0000007bff7b723e */ /* 0x000fe200048070ff */
[----:B------:R-:W-:Y:S01]  /*9f50*/  @!P4 STG.E.U8 desc[UR44][R28.64+0x78], R127 ;  /* 0x0000787f1c00c986 */ /* 0x000fe2000c10112c */
[----:B------:R-:W-:-:S02]  /*9f60*/  ISETP.LT.OR P4, PT, R33, 0x1, !P2 ;  /* 0x000000012100780c */ /* 0x000fc40005781670 */
[C---:B------:R-:W-:Y:S01]  /*9f70*/  ISETP.LT.OR P2, PT, R33.reuse, 0x9, !P2 ;  /* 0x000000092100780c */ /* 0x040fe20005741670 */
[----:B------:R1:W-:Y:S01]  /*9f80*/  @!P5 STG.E.U8 desc[UR44][R28.64+0x79], R9 ;  /* 0x000079091c00d986 */ /* 0x0003e2000c10112c */
[----:B------:R-:W-:Y:S02]  /*9f90*/  F2FP.SATFINITE.E4M3.F32.PACK_AB_MERGE_C R121, RZ, R121, RZ ;  /* 0x00000079ff79723e */ /* 0x000fe400048070ff */
[----:B------:R-:W-:Y:S01]  /*9fa0*/  F2FP.SATFINITE.E4M3.F32.PACK_AB_MERGE_C R119, RZ, R119, RZ ;  /* 0x00000077ff77723e */ /* 0x000fe200048070ff */
[----:B------:R-:W-:Y:S01]  /*9fb0*/  @!P1 STG.E.U8 desc[UR44][R26.64+0x78], R125 ;  /* 0x0000787d1a009986 */ /* 0x000fe2000c10112c */
[----:B------:R-:W-:Y:S02]  /*9fc0*/  ISETP.GE.AND P1, PT, R34, 0x82, PT ;  /* 0x000000822200780c */ /* 0x000fe40003f26270 */
[----:B0-----:R-:W-:Y:S01]  /*9fd0*/  F2FP.SATFINITE.E4M3.F32.PACK_AB_MERGE_C R7, RZ, R122, RZ ;  /* 0x0000007aff07723e */ /* 0x001fe200048070ff */
[----:B------:R0:W-:Y:S01]  /*9fe0*/  @!P0 STG.E.U8 desc[UR44][R26.64+0x79], R25 ;  /* 0x000079191a008986 */ /* 0x0001e2000c10112c */
[----:B------:R-:W-:-:S02]  /*9ff0*/  ISETP.LT.OR P5, PT, R33, 0x1, !P1 ;  /* 0x000000012100780c */ /* 0x000fc40004fa1670 */
[C---:B------:R-:W-:Y:S01]  /*a000*/  ISETP.LT.OR P1, PT, R33.reuse, 0x9, !P1 ;  /* 0x000000092100780c */ /* 0x040fe20004f21670 */
[----:B------:R-:W-:Y:S01]  /*a010*/  @!P4 STG.E.U8 desc[UR44][R28.64+0x80], R123 ;  /* 0x0000807b1c00c986 */ /* 0x000fe2000c10112c */
[C---:B------:R-:W-:Y:S02]  /*a020*/  ISETP.GE.AND P4, PT, R34.reuse, 0x8a, PT ;  /* 0x0000008a2200780c */ /* 0x040fe40003f86270 */
[----:B------:R-:W-:Y:S02]  /*a030*/  ISETP.GE.AND P0, PT, R34, 0x89, PT ;  /* 0x000000892200780c */ /* 0x000fe40003f06270 */
[----:B-1----:R-:W-:Y:S02]  /*a040*/  F2FP.SATFINITE.E4M3.F32.PACK_AB_MERGE_C R9, RZ, R120, RZ ;  /* 0x00000078ff09723e */ /* 0x002fe400048070ff */
[C---:B------:R-:W-:Y:S02]  /*a050*/  ISETP.LT.OR P6, PT, R33.reuse, 0x1, !P0 ;  /* 0x000000012100780c */ /* 0x040fe400047c1670 */
[C---:B------:R-:W-:Y:S01]  /*a060*/  ISETP.LT.OR P0, PT, R33.reuse, 0x9, !P0 ;  /* 0x000000092100780c */ /* 0x040fe20004701670 */
[----:B------:R1:W-:Y:S01]  /*a070*/  @!P5 STG.E.U8 desc[UR44][R28.64+0x81], R7 ;  /* 0x000081071c00d986 */ /* 0x0003e2000c10112c */
[----:B------:R-:W-:-:S02]  /*a080*/  ISETP.LT.OR P5, PT, R33, 0x9, !P4 ;  /* 0x000000092100780c */ /* 0x000fc400067a1670 */
[----:B------:R-:W-:Y:S01]  /*a090*/  F2FP.SATFINITE.E4M3.F32.PACK_AB_MERGE_C R117, RZ, R117, RZ ;  /* 0x00000075ff75723e */ /* 0x000fe200048070ff */
[----:B------:R-:W-:Y:S01]  /*a0a0*/  @!P2 STG.E.U8 desc[UR44][R26.64+0x80], R121 ;  /* 0x000080791a00a986 */ /* 0x000fe2000c10112c */
[----:B------:R-:W-:Y:S02]  /*a0b0*/  ISETP.LT.OR P2, PT, R33, 0x1, !P4 ;  /* 0x000000012100780c */ /* 0x000fe40006741670 */
[C---:B------:R-:W-:Y:S01]  /*a0c0*/  ISETP.GE.AND P4, PT, R34.reuse, 0x92, PT ;  /* 0x000000922200780c */ /* 0x040fe20003f86270 */
[----:B------:R2:W-:Y:S01]  /*a0d0*/  @!P1 STG.E.U8 desc[UR44][R26.64+0x81], R9 ;  /* 0x000081091a009986 */ /* 0x0005e2000c10112c */
[----:B------:R-:W-:Y:S02]  /*a0e0*/  ISETP.GE.AND P1, PT, R34, 0x91, PT ;  /* 0x000000912200780c */ /* 0x000fe40003f26270 */
[----:B0-----:R-:W-:Y:S01]  /*a0f0*/  F2FP.SATFINITE.E4M3.F32.PACK_AB_MERGE_C R25, RZ, R114, RZ ;  /* 0x00000072ff19723e */ /* 0x001fe200048070ff */
[----:B------:R-:W-:Y:S01]  /*a100*/  @!P6 STG.E.U8 desc[UR44][R28.64+0x88], R119 ;  /* 0x000088771c00e986 */ /* 0x000fe2000c10112c */
[----:B-1----:R-:W-:-:S02]  /*a110*/  F2FP.SATFINITE.E4M3.F32.PACK_AB_MERGE_C R7, RZ, R118, RZ ;  /* 0x00000076ff07723e */ /* 0x002fc400048070ff */
[C---:B------:R-:W-:Y:S02]  /*a120*/  ISETP.LT.OR P6, PT, R33.reuse, 0x1, !P1 ;  /* 0x000000012100780c */ /* 0x040fe40004fc1670 */
[----:B------:R-:W-:Y:S01]  /*a130*/  F2FP.SATFINITE.E4M3.F32.PACK_AB_MERGE_C R115, RZ, R115, RZ ;  /* 0x00000073ff73723e */ /* 0x000fe200048070ff */
[----:B------:R0:W-:Y:S01]  /*a140*/  @!P2 STG.E.U8 desc[UR44][R28.64+0x89], R7 ;  /* 0x000089071c00a986 */ /* 0x0001e2000c10112c */
[C---:B------:R-:W-:Y:S02]  /*a150*/  ISETP.LT.OR P2, PT, R33.reuse, 0x1, !P4 ;  /* 0x000000012100780c */ /* 0x040fe40006741670 */
[----:B--2---:R-:W-:Y:S01]  /*a160*/  F2FP.SATFINITE.E4M3.F32.PACK_AB_MERGE_C R9, RZ, R116, RZ ;  /* 0x00000074ff09723e */ /* 0x004fe200048070ff */
[----:B------:R-:W-:Y:S01]  /*a170*/  @!P0 STG.E.U8 desc[UR44][R26.64+0x88], R117 ;  /* 0x000088751a008986 */ /* 0x000fe2000c10112c */
[C---:B------:R-:W-:Y:S02]  /*a180*/  ISETP.LT.OR P1, PT, R33.reuse, 0x9, !P1 ;  /* 0x000000092100780c */ /* 0x040fe40004f21670 */
[----:B------:R-:W-:Y:S01]  /*a190*/  ISETP.GE.AND P0, PT, R34, 0x99, PT ;  /* 0x000000992200780c */ /* 0x000fe20003f06270 */
[----:B------:R1:W-:Y:S01]  /*a1a0*/  @!P5 STG.E.U8 desc[UR44][R26.64+0x89], R9 ;  /* 0x000089091a00d986 */ /* 0x0003e2000c10112c */
[----:B------:R-:W-:-:S02]  /*a1b0*/  ISETP.LT.OR P5, PT, R33, 0x9, !P4 ;  /* 0x000000092100780c */ /* 0x000fc400067a1670 */
[----:B------:R-:W-:Y:S01]  /*a1c0*/  ISETP.GE.AND P4, PT, R34, 0x9a, PT ;  /* 0x0000009a2200780c */ /* 0x000fe20003f86270 */
[----:B------:R-:W-:Y:S01]  /*a1d0*/  @!P6 STG.E.U8 desc[UR44][R28.64+0x90], R115 ;  /* 0x000090731c00e986 */ /* 0x000fe2000c10112c */
[C---:B------:R-:W-:Y:S02]  /*a1e0*/  ISETP.LT.OR P6, PT, R33.reuse, 0x1, !P0 ;  /* 0x000000012100780c */ /* 0x040fe400047c1670 */
[----:B------:R-:W-:Y:S01]  /*a1f0*/  F2FP.SATFINITE.E4M3.F32.PACK_AB_MERGE_C R113, RZ, R113, RZ ;  /* 0x00000071ff71723e */ /* 0x000fe200048070ff */
[----:B------:R-:W-:Y:S01]  /*a200*/  @!P2 STG.E.U8 desc[UR44][R28.64+0x91], R25 ;  /* 0x000091191c00a986 */ /* 0x000fe2000c10112c */
[----:B------:R-:W-:Y:S02]  /*a210*/  ISETP.LT.OR P2, PT, R33, 0x1, !P4 ;  /* 0x000000012100780c */ /* 0x000fe40006741670 */
[----:B0-----:R-:W-:Y:S01]  /*a220*/  F2FP.SATFINITE.E4M3.F32.PACK_AB_MERGE_C R7, RZ, R112, RZ ;  /* 0x00000070ff07723e */ /* 0x001fe200048070ff */
[----:B------:R-:W-:Y:S01]  /*a230*/  @!P1 STG.E.U8 desc[UR44][R26.64+0x90], R113 ;  /* 0x000090711a009986 */ /* 0x000fe2000c10112c */
[----:B-1----:R-:W-:-:S02]  /*a240*/  F2FP.SATFINITE.E4M3.F32.PACK_AB_MERGE_C R9, RZ, R22, RZ ;  /* 0x00000016ff09723e */ /* 0x002fc400048070ff */
[----:B------:R-:W-:Y:S01]  /*a250*/  F2FP.SATFINITE.E4M3.F32.PACK_AB_MERGE_C R23, RZ, R23, RZ ;  /* 0x00000017ff17723e */ /* 0x000fe200048070ff */
[----:B------:R0:W-:Y:S01]  /*a260*/  @!P5 STG.E.U8 desc[UR44][R26.64+0x91], R7 ;  /* 0x000091071a00d986 */ /* 0x0001e2000c10112c */
[C---:B------:R-:W-:Y:S02]  /*a270*/  ISETP.LT.OR P0, PT, R33.reuse, 0x9, !P0 ;  /* 0x000000092100780c */ /* 0x040fe40004701670 */
[----:B------:R-:W-:Y:S01]  /*a280*/  ISETP.LT.OR P1, PT, R33, 0x9, !P4 ;  /* 0x000000092100780c */ /* 0x000fe20006721670 */
[----:B------:R-:W-:Y:S01]  /*a290*/  @!P6 STG.E.U8 desc[UR44][R28.64+0x98], R23 ;  /* 0x000098171c00e986 */ /* 0x000fe2000c10112c */
[C---:B------:R-:W-:Y:S02]  /*a2a0*/  ISETP.GE.AND P4, PT, R34.reuse, 0xa2, PT ;  /* 0x000000a22200780c */ /* 0x040fe40003f86270 */
[----:B------:R-:W-:Y:S01]  /*a2b0*/  F2FP.SATFINITE.E4M3.F32.PACK_AB_MERGE_C R21, RZ, R21, RZ ;  /* 0x00000015ff15723e */ /* 0x000fe200048070ff */
[----:B------:R1:W-:Y:S01]  /*a2c0*/  @!P2 STG.E.U8 desc[UR44][R28.64+0x99], R9 ;  /* 0x000099091c00a986 */ /* 0x0003e2000c10112c */
[----:B------:R-:W-:-:S02]  /*a2d0*/  ISETP.GE.AND P2, PT, R34, 0xa1, PT ;  /* 0x000000a12200780c */ /* 0x000fc40003f46270 */
[C---:B------:R-:W-:Y:S02]  /*a2e0*/  ISETP.LT.OR P6, PT, R33.reuse, 0x1, !P4 ;  /* 0x000000012100780c */ /* 0x040fe400067c1670 */
[C---:B------:R-:W-:Y:S01]  /*a2f0*/  ISETP.LT.OR P5, PT, R33.reuse, 0x1, !P2 ;  /* 0x000000012100780c */ /* 0x040fe200057a1670 */
[----:B------:R-:W-:Y:S01]  /*a300*/  @!P0 STG.E.U8 desc[UR44][R26.64+0x98], R21 ;  /* 0x000098151a008986 */ /* 0x000fe2000c10112c */
[----:B0-----:R-:W-:Y:S02]  /*a310*/  F2FP.SATFINITE.E4M3.F32.PACK_AB_MERGE_C R7, RZ, R20, RZ ;  /* 0x00000014ff07723e */ /* 0x001fe400048070ff */
[----:B------:R-:W-:Y:S02]  /*a320*/  F2FP.SATFINITE.E4M3.F32.PACK_AB_MERGE_C R19, RZ, R19, RZ ;  /* 0x00000013ff13723e */ /* 0x000fe400048070ff */
[----:B------:R-:W-:Y:S01]  /*a330*/  ISETP.LT.OR P0, PT, R33, 0x9, !P2 ;  /* 0x000000092100780c */ /* 0x000fe20005701670 */
[----:B------:R0:W-:Y:S01]  /*a340*/  @!P1 STG.E.U8 desc[UR44][R26.64+0x99], R7 ;  /* 0x000099071a009986 */ /* 0x0001e2000c10112c */
[----:B-1----:R-:W-:-:S02]  /*a350*/  F2FP.SATFINITE.E4M3.F32.PACK_AB_MERGE_C R9, RZ, R18, RZ ;  /* 0x00000012ff09723e */ /* 0x002fc400048070ff */
[C---:B------:R-:W-:Y:S02]  /*a360*/  ISETP.GE.AND P1, PT, R34.reuse, 0xaa, PT ;  /* 0x000000aa2200780c */ /* 0x040fe40003f26270 */
[----:B------:R-:W-:Y:S01]  /*a370*/  ISETP.GE.AND P2, PT, R34, 0xa9, PT ;  /* 0x000000a92200780c */ /* 0x000fe20003f46270 */
[----:B------:R-:W-:Y:S01]  /*a380*/  @!P5 STG.E.U8 desc[UR44][R28.64+0xa0], R19 ;  /* 0x0000a0131c00d986 */ /* 0x000fe2000c10112c */
[C---:B------:R-:W-:Y:S02]  /*a390*/  ISETP.LT.OR P4, PT, R33.reuse, 0x9, !P4 ;  /* 0x000000092100780c */ /* 0x040fe40006781670 */
[C---:B------:R-:W-:Y:S01]  /*a3a0*/  ISETP.LT.OR P5, PT, R33.reuse, 0x1, !P2 ;  /* 0x000000012100780c */ /* 0x040fe200057a1670 */
[----:B------:R1:W-:Y:S01]  /*a3b0*/  @!P6 STG.E.U8 desc[UR44][R28.64+0xa1], R9 ;  /* 0x0000a1091c00e986 */ /* 0x0003e2000c10112c */
[C---:B------:R-:W-:Y:S02]  /*a3c0*/  ISETP.LT.OR P6, PT, R33.reuse, 0x1, !P1 ;  /* 0x000000012100780c */ /* 0x040fe40004fc1670 */
[----:B------:R-:W-:-:S02]  /*a3d0*/  ISETP.LT.OR P2, PT, R33, 0x9, !P2 ;  /* 0x000000092100780c */ /* 0x000fc40005741670 */
[----:B------:R-:W-:Y:S02]  /*a3e0*/  ISETP.LT.OR P1, PT, R33, 0x9, !P1 ;  /* 0x000000092100780c */ /* 0x000fe40004f21670 */
[----:B------:R-:W-:Y:S02]  /*a3f0*/  F2FP.SATFINITE.E4M3.F32.PACK_AB_MERGE_C R17, RZ, R17, RZ ;  /* 0x00000011ff11723e */ /* 0x000fe400048070ff */
[----:B0-----:R-:W-:Y:S02]  /*a400*/  F2FP.SATFINITE.E4M3.F32.PACK_AB_MERGE_C R7, RZ, R16, RZ ;  /* 0x00000010ff07723e */ /* 0x001fe400048070ff */
[----:B------:R-:W-:Y:S01]  /*a410*/  F2FP.SATFINITE.E4M3.F32.PACK_AB_MERGE_C R15, RZ, R15, RZ ;  /* 0x0000000fff0f723e */ /* 0x000fe200048070ff */
[----:B------:R0:W-:Y:S01]  /*a420*/  @!P0 STG.E.U8 desc[UR44][R26.64+0xa0], R17 ;  /* 0x0000a0111a008986 */ /* 0x0001e2000c10112c */
[----:B-1----:R-:W-:Y:S02]  /*a430*/  F2FP.SATFINITE.E4M3.F32.PACK_AB_MERGE_C R9, RZ, R14, RZ ;  /* 0x0000000eff09723e */ /* 0x002fe400048070ff */
[----:B------:R-:W-:Y:S01]  /*a440*/  F2FP.SATFINITE.E4M3.F32.PACK_AB_MERGE_C R13, RZ, R13, RZ ;  /* 0x0000000dff0d723e */ /* 0x000fe200048070ff */
[----:B------:R0:W-:Y:S01]  /*a450*/  @!P4 STG.E.U8 desc[UR44][R26.64+0xa1], R7 ;  /* 0x0000a1071a00c986 */ /* 0x0001e2000c10112c */
[----:B------:R-:W-:-:S03]  /*a460*/  F2FP.SATFINITE.E4M3.F32.PACK_AB_MERGE_C R19, RZ, R12, RZ ;  /* 0x0000000cff13723e */ /* 0x000fc600048070ff */
[----:B------:R0:W-:Y:S04]  /*a470*/  @!P6 STG.E.U8 desc[UR44][R28.64+0xa9], R9 ;  /* 0x0000a9091c00e986 */ /* 0x0001e8000c10112c */
[----:B------:R0:W-:Y:S04]  /*a480*/  @!P5 STG.E.U8 desc[UR44][R28.64+0xa8], R15 ;  /* 0x0000a80f1c00d986 */ /* 0x0001e8000c10112c */
[----:B------:R0:W-:Y:S04]  /*a490*/  @!P2 STG.E.U8 desc[UR44][R26.64+0xa8], R13 ;  /* 0x0000a80d1a00a986 */ /* 0x0001e8000c10112c */
[----:B------:R0:W-:Y:S02]  /*a4a0*/  @!P1 STG.E.U8 desc[UR44][R26.64+0xa9], R19 ;  /* 0x0000a9131a009986 */ /* 0x0001e4000c10112c */
.L_x_216:
[----:B------:R-:W-:Y:S05]  /*a4b0*/  BSYNC B0 ;  /* 0x0000000000007941 */ /* 0x000fea0003800000 */
.L_x_38:
[----:B------:R-:W-:Y:S01]  /*a4c0*/  ULDC UR6, c[0x0][0xc] ;  /* 0x0000030000067ab9 */ /* 0x000fe20000000800 */
[----:B------:R-:W-:Y:S01]  /*a4d0*/  ULDC UR7, c[0x0][0x10] ;  /* 0x0000040000077ab9 */ /* 0x000fe20000000800 */
[----:B0----5:R-:W0:Y:S01]  /*a4e0*/  LDC R7, c[0x0][0x14] ;  /* 0x00000500ff077b82 */ /* 0x021e220000000800 */
[----:B------:R-:W-:Y:S01]  /*a4f0*/  UIMAD.WIDE.U32 UR6, UR6, UR7, URZ ;  /* 0x00000007060672a5 */ /* 0x000fe2000f8e003f */
[----:B---3--:R-:W-:Y:S01]  /*a500*/  PRMT R9, RZ, 0x7610, R9 ;  /* 0x00007610ff097816 */ /* 0x008fe20000000009 */
[----:B------:R-:W-:-:S04]  /*a510*/  IMAD.MOV.U32 R8, RZ, RZ, -0x1 ;  /* 0xffffffffff087424 */ /* 0x000fc800078e00ff */
[----:B0-----:R-:W-:-:S04]  /*a520*/  IMAD.WIDE.U32 R2, R7, UR6, R2 ;  /* 0x0000000607027c25 */ /* 0x001fc8000f8e0002 */
[----:B------:R-:W-:Y:S01]  /*a530*/  IMAD R7, R7, UR7, RZ ;  /* 0x0000000707077c24 */ /* 0x000fe2000f8e02ff */
[----:B------:R-:W-:Y:S02]  /*a540*/  ULDC.64 UR6, c[0x0][0x650] ;  /* 0x0001940000067ab9 */ /* 0x000fe40000000a00 */
[----:B------:R-:W-:Y:S01]  /*a550*/  ISETP.GE.U32.AND P0, PT, R2, UR6, PT ;  /* 0x0000000602007c0c */ /* 0x000fe2000bf06070 */
[----:B------:R-:W-:Y:S02]  /*a560*/  IMAD.IADD R3, R3, 0x1, R7 ;  /* 0x0000000103037824 */ /* 0x000fe400078e0207 */
[----:B------:R-:W-:-:S03]  /*a570*/  IMAD.MOV.U32 R7, RZ, RZ, -0x1 ;  /* 0xffffffffff077424 */ /* 0x000fc600078e00ff */
[----:B------:R-:W-:-:S13]  /*a580*/  ISETP.GE.U32.AND.EX P0, PT, R3, UR7, PT, P0 ;  /* 0x0000000703007c0c */ /* 0x000fda000bf06100 */
[----:B------:R-:W-:Y:S05]  /*a590*/  @P0 BRA `(.L_x_217) ;  /* 0x0000000400600947 */ /* 0x000fea0003800000 */
[----:B------:R-:W0:Y:S01]  /*a5a0*/  S2R R22, SR_CTAID.X ;  /* 0x0000000000167919 */ /* 0x000e220000002500 */
[----:B------:R-:W3:Y:S01]  /*a5b0*/  LDC.64 R16, c[0x0][0x628] ;  /* 0x00018a00ff107b82 */ /* 0x000ee20000000a00 */
[----:B------:R-:W-:Y:S01]  /*a5c0*/  ULDC UR6, c[0x0][0x150] ;  /* 0x0000540000067ab9 */ /* 0x000fe20000000800 */
[----:B------:R-:W-:Y:S01]  /*a5d0*/  IMAD.MOV.U32 R14, RZ, RZ, R2 ;  /* 0x000000ffff0e7224 */ /* 0x000fe200078e0002 */
[----:B--2---:R-:W2:Y:S01]  /*a5e0*/  S2R R24, SR_CTAID.Y ;  /* 0x0000000000187919 */ /* 0x004ea20000002600 */
[----:B------:R-:W-:-:S04]  /*a5f0*/  IMAD.MOV.U32 R15, RZ, RZ, R3 ;  /* 0x000000ffff0f7224 */ /* 0x000fc800078e0003 */
[----:B------:R-:W1:Y:S08]  /*a600*/  LDC R25, c[0x0][0x144] ;  /* 0x00005100ff197b82 */ /* 0x000e700000000800 */
[----:B------:R-:W1:Y:S08]  /*a610*/  LDC R18, c[0x0][0x630] ;  /* 0x00018c00ff127b82 */ /* 0x000e700000000800 */
[----:B------:R-:W1:Y:S01]  /*a620*/  LDC.64 R20, c[0x0][0x620] ;  /* 0x00018800ff147b82 */ /* 0x000e620000000a00 */
[----:B---3--:R-:W-:-:S04]  /*a630*/  ISETP.NE.U32.AND P0, PT, R16, RZ, PT ;  /* 0x000000ff1000720c */ /* 0x008fc80003f05070 */
[----:B------:R-:W-:Y:S02]  /*a640*/  ISETP.NE.AND.EX P0, PT, R17, RZ, PT, P0 ;  /* 0x000000ff1100720c */ /* 0x000fe40003f05300 */
[----:B0-----:R-:W-:-:S05]  /*a650*/  I2FP.F32.U32 R7, R22 ;  /* 0x0000001600077245 */ /* 0x001fca0000201000 */
[----:B------:R-:W-:-:S04]  /*a660*/  FMUL R7, R7, UR6 ;  /* 0x0000000607077c20 */ /* 0x000fc80008400000 */
[----:B------:R0:W3:Y:S02]  /*a670*/  F2I.U32.TRUNC.NTZ R23, R7 ;  /* 0x0000000700177305 */ /* 0x0000e4000020f000 */
[----:B--2---:R-:W-:Y:S05]  /*a680*/  @!P0 BRA `(.L_x_218) ;  /* 0x0000000000288947 */ /* 0x004fea0003800000 */
[----:B0-----:R-:W0:Y:S02]  /*a690*/  LDC R7, c[0x0][0x634] ;  /* 0x00018d00ff077b82 */ /* 0x001e240000000800 */
        /* <DEDUP_REMOVED lines=9> */
.L_x_218:
[-CC-:B-1----:R-:W-:Y:S01]  /*a730*/  SHF.R.U64 R19, R14, R18.reuse, R15.reuse ;  /* 0x000000120e137219 */ /* 0x182fe2000000120f */
[----:B----4-:R-:W1:Y:S01]  /*a740*/  LDC.64 R30, c[0x0][0x640] ;  /* 0x00019000ff1e7b82 */ /* 0x010e620000000a00 */
[----:B0-----:R-:W-:Y:S01]  /*a750*/  SHF.R.U32.HI R7, RZ, R18, R15 ;  /* 0x00000012ff077219 */ /* 0x001fe2000001160f */
[----:B---3--:R-:W-:Y:S01]  /*a760*/  IMAD.MOV R23, RZ, RZ, -R23 ;  /* 0x000000ffff177224 */ /* 0x008fe200078e0a17 */
[----:B------:R-:W-:Y:S01]  /*a770*/  IADD3 R13, P0, RZ, -R19, RZ ;  /* 0x80000013ff0d7210 */ /* 0x000fe20007f1e0ff */
[----:B------:R-:W-:Y:S02]  /*a780*/  ULDC UR6, c[0x0][0x154] ;  /* 0x0000550000067ab9 */ /* 0x000fe40000000800 */
[----:B------:R-:W-:Y:S02]  /*a790*/  IMAD R25, R25, R23, R22 ;  /* 0x0000001719197224 */ /* 0x000fe400078e0216 */
[----:B------:R-:W0:Y:S01]  /*a7a0*/  LDC R14, c[0x0][0x618] ;  /* 0x00018600ff0e7b82 */ /* 0x000e220000000800 */
[----:B------:R-:W-:-:S02]  /*a7b0*/  IMAD.X R7, RZ, RZ, ~R7, P0 ;  /* 0x000000ffff077224 */ /* 0x000fc400000e0e07 */
[----:B------:R-:W-:-:S04]  /*a7c0*/  IMAD.WIDE.U32 R8, R13, R20, R2 ;  /* 0x000000140d087225 */ /* 0x000fc800078e0002 */
[----:B------:R-:W-:Y:S01]  /*a7d0*/  IMAD R12, R7, R20, RZ ;  /* 0x00000014070c7224 */ /* 0x000fe200078e02ff */
[----:B------:R-:W2:Y:S03]  /*a7e0*/  LDC R26, c[0x0][0x608] ;  /* 0x00018200ff1a7b82 */ /* 0x000ea60000000800 */
[----:B------:R-:W-:Y:S02]  /*a7f0*/  IMAD R7, R13, R21, R12 ;  /* 0x000000150d077224 */ /* 0x000fe400078e020c */
[----:B------:R-:W-:Y:S02]  /*a800*/  IMAD.MOV.U32 R13, RZ, RZ, 0x1 ;  /* 0x00000001ff0d7424 */ /* 0x000fe400078e00ff */
[----:B------:R-:W-:Y:S01]  /*a810*/  IMAD.IADD R7, R9, 0x1, R7 ;  /* 0x0000000109077824 */ /* 0x000fe200078e0207 */
[----:B------:R-:W3:Y:S01]  /*a820*/  LDC R28, c[0x0][0x658] ;  /* 0x00019600ff1c7b82 */ /* 0x000ee20000000800 */
[----:B------:R-:W-:-:S02]  /*a830*/  I2FP.F32.U32 R9, R24 ;  /* 0x0000001800097245 */ /* 0x000fc40000201000 */
[----:B-1----:R-:W-:-:S03]  /*a840*/  ISETP.NE.U32.AND P0, PT, R30, RZ, PT ;  /* 0x000000ff1e00720c */ /* 0x002fc60003f05070 */
[----:B------:R-:W-:Y:S01]  /*a850*/  FMUL R12, R9, UR6 ;  /* 0x00000006090c7c20 */ /* 0x000fe20008400000 */
[----:B------:R-:W-:Y:S01]  /*a860*/  ISETP.NE.AND.EX P0, PT, R31, RZ, PT, P0 ;  /* 0x000000ff1f00720c */ /* 0x000fe20003f05300 */
[----:B------:R-:W1:Y:S01]  /*a870*/  LDC R23, c[0x0][0x148] ;  /* 0x00005200ff177b82 */ /* 0x000e620000000800 */
[-CC-:B0-----:R-:W-:Y:S01]  /*a880*/  SHF.R.U64 R18, R8, R14.reuse, R7.reuse ;  /* 0x0000000e08127219 */ /* 0x181fe20000001207 */
[----:B------:R0:W4:Y:S01]  /*a890*/  F2I.U32.TRUNC.NTZ R20, R12 ;  /* 0x0000000c00147305 */ /* 0x000122000020f000 */
[----:B------:R-:W-:Y:S01]  /*a8a0*/  SHF.R.U32.HI R7, RZ, R14, R7 ;  /* 0x0000000eff077219 */ /* 0x000fe20000011607 */
[----:B------:R-:W-:-:S04]  /*a8b0*/  IMAD.MOV.U32 R9, RZ, RZ, -0x1 ;  /* 0xffffffffff097424 */ /* 0x000fc800078e00ff */
[----:B------:R-:W0:Y:S01]  /*a8c0*/  LDC R22, c[0x0][0x600] ;  /* 0x00018000ff167b82 */ /* 0x000e220000000800 */
[-CC-:B--2---:R-:W-:Y:S02]  /*a8d0*/  SHF.R.U64 R16, R18, R26.reuse, R7.reuse ;  /* 0x0000001a12107219 */ /* 0x184fe40000001207 */
[----:B------:R-:W-:-:S05]  /*a8e0*/  SHF.R.U32.HI R7, RZ, R26, R7 ;  /* 0x0000001aff077219 */ /* 0x000fca0000011607 */
[----:B------:R-:W2:Y:S01]  /*a8f0*/  LDC R29, c[0x0][0x648] ;  /* 0x00019200ff1d7b82 */ /* 0x000ea20000000800 */
[-C--:B---3--:R-:W-:Y:S02]  /*a900*/  SHF.L.U32 R8, R9, R28.reuse, RZ ;  /* 0x0000001c09087219 */ /* 0x088fe400000006ff */
[-CC-:B------:R-:W-:Y:S02]  /*a910*/  SHF.R.U64 R21, R16, R28.reuse, R7.reuse ;  /* 0x0000001c10157219 */ /* 0x180fe40000001207 */
[----:B------:R-:W-:Y:S02]  /*a920*/  SHF.R.U32.HI R9, RZ, R28, R7 ;  /* 0x0000001cff097219 */ /* 0x000fe40000011607 */
[----:B------:R-:W-:Y:S01]  /*a930*/  LOP3.LUT R27, RZ, R8, RZ, 0x33, !PT ;  /* 0x00000008ff1b7212 */ /* 0x000fe200078e33ff */
[----:B------:R-:W3:Y:S01]  /*a940*/  LDC R33, c[0x0][0x638] ;  /* 0x00018e00ff217b82 */ /* 0x000ee20000000800 */
[----:B------:R-:W-:Y:S01]  /*a950*/  SHF.L.U32 R28, R13, R28, RZ ;  /* 0x0000001c0d1c7219 */ /* 0x000fe200000006ff */
[----:B------:R-:W-:-:S06]  /*a960*/  IMAD.MOV.U32 R8, RZ, RZ, R21 ;  /* 0x000000ffff087224 */ /* 0x000fcc00078e0015 */
[----:B------:R-:W0:Y:S01]  /*a970*/  LDC R34, c[0x0][0x610] ;  /* 0x00018400ff227b82 */ /* 0x000e220000000800 */
[----:B----4-:R-:W-:Y:S05]  /*a980*/  @!P0 BRA `(.L_x_219) ;  /* 0x0000000000288947 */ /* 0x010fea0003800000 */
[----:B------:R-:W4:Y:S02]  /*a990*/  LDC R8, c[0x0][0x64c] ;  /* 0x00019300ff087b82 */ /* 0x000f240000000800 */
[----:B----4-:R-:W-:-:S05]  /*a9a0*/  IADD3 R7, P0, R21, R8, RZ ;  /* 0x0000000815077210 */ /* 0x010fca0007f1e0ff */
[----:B------:R-:W-:-:S04]  /*a9b0*/  IMAD.X R17, RZ, RZ, R9, P0 ;  /* 0x000000ffff117224 */ /* 0x000fc800000e0609 */
[----:B------:R-:W-:-:S04]  /*a9c0*/  IMAD.WIDE.U32 R8, R17, R30, RZ ;  /* 0x0000001e11087225 */ /* 0x000fc800078e00ff */
[----:B0-----:R-:W-:-:S04]  /*a9d0*/  IMAD.WIDE.U32 R12, P0, R7, R31, R8 ;  /* 0x0000001f070c7225 */ /* 0x001fc80007800008 */
[----:B------:R-:W-:-:S04]  /*a9e0*/  IMAD.WIDE.U32 R8, R7, R30, RZ ;  /* 0x0000001e07087225 */ /* 0x000fc800078e00ff */
[----:B------:R-:W-:Y:S01]  /*a9f0*/  IMAD.X R15, RZ, RZ, RZ, P0 ;  /* 0x000000ffff0f7224 */ /* 0x000fe200000e06ff */
[----:B------:R-:W-:Y:S01]  /*aa00*/  IADD3 RZ, P0, R9, R12, RZ ;  /* 0x0000000c09ff7210 */ /* 0x000fe20007f1e0ff */
[----:B------:R-:W-:-:S04]  /*aa10*/  IMAD.MOV.U32 R14, RZ, RZ, R13 ;  /* 0x000000ffff0e7224 */ /* 0x000fc800078e000d */
[----:B------:R-:W-:-:S08]  /*aa20*/  IMAD.WIDE.U32.X R8, R17, R31, R14, P0 ;  /* 0x0000001f11087225 */ /* 0x000fd000000e040e */
.L_x_219:
[----:B--2---:R-:W-:Y:S01]  /*aa30*/  SHF.R.U64 R7, R8, R29, R9 ;  /* 0x0000001d08077219 */ /* 0x004fe20000001209 */
[----:B0-----:R-:W-:Y:S01]  /*aa40*/  VIADD R9, R22, 0xffffffff ;  /* 0xffffffff16097836 */ /* 0x001fe20000000000 */
[----:B------:R-:W-:Y:S01]  /*aa50*/  LOP3.LUT R32, R16, R27, RZ, 0xc0, !PT ;  /* 0x0000001b10207212 */ /* 0x000fe200078ec0ff */
[----:B------:R-:W-:Y:S02]  /*aa60*/  IMAD.MOV R20, RZ, RZ, -R20 ;  /* 0x000000ffff147224 */ /* 0x000fe400078e0a14 */
[----:B------:R-:W-:Y:S01]  /*aa70*/  IMAD.MOV R8, RZ, RZ, -R7 ;  /* 0x000000ffff087224 */ /* 0x000fe200078e0a07 */
[----:B------:R-:W-:Y:S01]  /*aa80*/  LOP3.LUT R18, R18, R9, RZ, 0xc0, !PT ;  /* 0x0000000912127212 */ /* 0x000fe200078ec0ff */
[----:B------:R-:W-:Y:S02]  /*aa90*/  IMAD R32, R28, R7, R32 ;  /* 0x000000071c207224 */ /* 0x000fe400078e0220 */
[----:B-1----:R-:W-:Y:S02]  /*aaa0*/  @P3 IMAD R25, R23, R20, R24 ;  /* 0x0000001417193224 */ /* 0x002fe400078e0218 */
[----:B---3--:R-:W-:-:S02]  /*aab0*/  IMAD R7, R8, R33, R21 ;  /* 0x0000002108077224 */ /* 0x008fc400078e0215 */
[----:B------:R-:W-:Y:S02]  /*aac0*/  IMAD R32, R32, R34, R25 ;  /* 0x0000002220207224 */ /* 0x000fe400078e0219 */
[----:B------:R-:W-:Y:S02]  /*aad0*/  IMAD R7, R7, R22, R18 ;  /* 0x0000001607077224 */ /* 0x000fe400078e0212 */
[----:B------:R-:W-:-:S03]  /*aae0*/  IMAD.MOV.U32 R9, RZ, RZ, 0x1 ;  /* 0x00000001ff097424 */ /* 0x000fc600078e00ff */
[----:B------:R-:W-:Y:S02]  /*aaf0*/  SEL R8, R7, R32, !P3 ;  /* 0x0000002007087207 */ /* 0x000fe40005800000 */
[----:B------:R-:W-:Y:S01]  /*ab00*/  SEL R32, R32, R7, !P3 ;  /* 0x0000000720207207 */ /* 0x000fe20005800000 */
[----:B------:R-:W-:-:S07]  /*ab10*/  IMAD.MOV.U32 R7, RZ, RZ, R19 ;  /* 0x000000ffff077224 */ /* 0x000fce00078e0013 */
.L_x_217:
[----:B------:R-:W-:Y:S01]  /*ab20*/  LOP3.LUT P0, RZ, R9, 0xff, RZ, 0xc0, !PT ;  /* 0x000000ff09ff7812 */ /* 0x000fe2000780c0ff */
[----:B------:R-:W-:-:S12]  /*ab30*/  IMAD.MOV.U32 R9, RZ, RZ, R32 ;  /* 0x000000ffff097224 */ /* 0x000fd800078e0020 */
[----:B------:R-:W-:Y:S05]  /*ab40*/  @P0 BRA `(.L_x_220) ;  /* 0xffffff6800440947 */ /* 0x000fea000383ffff */
[----:B------:R-:W-:Y:S05]  /*ab50*/  EXIT ;  /* 0x000000000000794d */ /* 0x000fea0003800000 */
.L_x_8:
[----:B0-----:R-:W-:Y:S01]  /*ab60*/  ULDC.64 UR4, c[0x0][0x650] ;  /* 0x0001940000047ab9 */ /* 0x001fe20000000a00 */
        /* <DEDUP_REMOVED lines=25> */
.L_x_222:
[----:B------:R-:W0:Y:S01]  /*ad00*/  LDC.64 R28, c[0x0][0x640] ;  /* 0x00019000ff1c7b82 */ /* 0x000e220000000a00 */
[-CC-:B------:R-:W-:Y:S01]  /*ad10*/  SHF.R.U64 R21, R16, R6.reuse, R17.reuse ;  /* 0x0000000610157219 */ /* 0x180fe20000001211 */
[----:B------:R-:W-:Y:S01]  /*ad20*/  IMAD.MOV.U32 R31, RZ, RZ, 0x1 ;  /* 0x00000001ff1f7424 */ /* 0x000fe200078e00ff */
[----:B------:R-:W-:Y:S02]  /*ad30*/  SHF.R.U32.HI R5, RZ, R6, R17 ;  /* 0x00000006ff057219 */ /* 0x000fe40000011611 */
[----:B------:R-:W-:-:S03]  /*ad40*/  IADD3 R15, P0, RZ, -R21, RZ ;  /* 0x80000015ff0f7210 */ /* 0x000fc60007f1e0ff */
[----:B------:R-:W1:Y:S02]  /*ad50*/  LDC R14, c[0x0][0x618] ;  /* 0x00018600ff0e7b82 */ /* 0x000e640000000800 */
[----:B------:R-:W-:Y:S02]  /*ad60*/  IMAD.X R5, RZ, RZ, ~R5, P0 ;  /* 0x000000ffff057224 */ /* 0x000fe400000e0e05 */
[----:B------:R-:W-:-:S04]  /*ad70*/  IMAD.WIDE.U32 R8, R15, R22, R2 ;  /* 0x000000160f087225 */ /* 0x000fc800078e0002 */
[----:B------:R-:W2:Y:S01]  /*ad80*/  LDC R16, c[0x0][0x608] ;  /* 0x00018200ff107b82 */ /* 0x000ea20000000800 */
[----:B------:R-:W-:-:S04]  /*ad90*/  IMAD R6, R5, R22, RZ ;  /* 0x0000001605067224 */ /* 0x000fc800078e02ff */
[----:B------:R-:W-:-:S03]  /*ada0*/  IMAD R5, R15, R23, R6 ;  /* 0x000000170f057224 */ /* 0x000fc600078e0206 */
[----:B------:R-:W3:Y:S01]  /*adb0*/  LDC R26, c[0x0][0x658] ;  /* 0x00019600ff1a7b82 */ /* 0x000ee20000000800 */
[----:B------:R-:W-:Y:S01]  /*adc0*/  IMAD.IADD R5, R9, 0x1, R5 ;  /* 0x0000000109057824 */ /* 0x000fe200078e0205 */
[----:B0-----:R-:W-:Y:S01]  /*add0*/  ISETP.NE.U32.AND P0, PT, R28, RZ, PT ;  /* 0x000000ff1c00720c */ /* 0x001fe20003f05070 */
[----:B------:R-:W-:-:S03]  /*ade0*/  IMAD.MOV.U32 R9, RZ, RZ, -0x1 ;  /* 0xffffffffff097424 */ /* 0x000fc600078e00ff */
[----:B------:R-:W-:Y:S02]  /*adf0*/  ISETP.NE.AND.EX P0, PT, R29, RZ, PT, P0 ;  /* 0x000000ff1d00720c */ /* 0x000fe40003f05300 */
[----:B------:R-:W0:Y:S01]  /*ae00*/  LDC R24, c[0x0][0x600] ;  /* 0x00018000ff187b82 */ /* 0x000e220000000800 */
[-CC-:B-1----:R-:W-:Y:S02]  /*ae10*/  SHF.R.U64 R18, R8, R14.reuse, R5.reuse ;  /* 0x0000000e08127219 */ /* 0x182fe40000001205 */
[----:B------:R-:W-:-:S05]  /*ae20*/  SHF.R.U32.HI R5, RZ, R14, R5 ;  /* 0x0000000eff057219 */ /* 0x000fca0000011605 */
        /* <DEDUP_REMOVED lines=21> */
.L_x_223:
[----:B-1----:R-:W-:Y:S01]  /*af80*/  SHF.R.U64 R6, R8, R25, R9 ;  /* 0x0000001908067219 */ /* 0x002fe20000001209 */
[----:B0-----:R-:W-:Y:S01]  /*af90*/  VIADD R11, R24, 0xffffffff ;  /* 0xffffffff180b7836 */ /* 0x001fe20000000000 */
[----:B------:R-:W-:Y:S01]  /*afa0*/  SHF.L.U32 R9, R31, R26, RZ ;  /* 0x0000001a1f097219 */ /* 0x000fe200000006ff */
[----:B------:R-:W-:Y:S01]  /*afb0*/  @P3 IMAD R12, R13, R20, R10 ;  /* 0x000000140d0c3224 */ /* 0x000fe200078e020a */
[----:B------:R-:W-:Y:S01]  /*afc0*/  LOP3.LUT R5, R22, R33, RZ, 0xc0, !PT ;  /* 0x0000002116057212 */ /* 0x000fe200078ec0ff */
[----:B------:R-:W-:Y:S01]  /*afd0*/  IMAD.MOV R8, RZ, RZ, -R6 ;  /* 0x000000ffff087224 */ /* 0x000fe200078e0a06 */
[----:B------:R-:W-:Y:S01]  /*afe0*/  LOP3.LUT R18, R18, R11, RZ, 0xc0, !PT ;  /* 0x0000000b12127212 */ /* 0x000fe200078ec0ff */
[----:B------:R-:W-:Y:S02]  /*aff0*/  IMAD.MOV.U32 R17, RZ, RZ, R21 ;  /* 0x000000ffff117224 */ /* 0x000fe400078e0015 */
[----:B------:R-:W-:Y:S02]  /*b000*/  IMAD R9, R9, R6, R5 ;  /* 0x0000000609097224 */ /* 0x000fe400078e0205 */
[----:B--2---:R-:W-:-:S02]  /*b010*/  IMAD R5, R8, R27, R23 ;  /* 0x0000001b08057224 */ /* 0x004fc400078e0217 */
[----:B---3--:R-:W-:Y:S02]  /*b020*/  IMAD R6, R9, R30, R12 ;  /* 0x0000001e09067224 */ /* 0x008fe400078e020c */
[----:B------:R-:W-:Y:S02]  /*b030*/  IMAD.MOV.U32 R8, RZ, RZ, 0x1 ;  /* 0x00000001ff087424 */ /* 0x000fe400078e00ff */
[----:B------:R-:W-:-:S03]  /*b040*/  IMAD R9, R5, R24, R18 ;  /* 0x0000001805097224 */ /* 0x000fc600078e0212 */
[----:B------:R-:W-:Y:S02]  /*b050*/  PRMT R5, R8, 0x7610, R5 ;  /* 0x0000761008057816 */ /* 0x000fe40000000005 */
[----:B------:R-:W-:Y:S02]  /*b060*/  SEL R8, R9, R6, !P3 ;  /* 0x0000000609087207 */ /* 0x000fe40005800000 */
[----:B------:R-:W-:-:S07]  /*b070*/  SEL R6, R6, R9, !P3 ;  /* 0x0000000906067207 */ /* 0x000fce0005800000 */
.L_x_221:
[----:B------:R-:W-:-:S08]  /*b080*/  NOP ;  /* 0x0000000000007918 */ /* 0x000fd00000000000 */
[----:B------:R-:W0:-:S00]  /*b090*/  USETMAXREG.DEALLOC.CTAPOOL 0x28 ;  /* 0x00000028000079c8 */ /* 0x000e0000080e0500 */
[----:B0-----:R-:W-:-:S13]  /*b0a0*/  ISETP.NE.AND P0, PT, R7, RZ, PT ;  /* 0x000000ff0700720c */ /* 0x001fda0003f05270 */
[----:B------:R-:W-:Y:S05]  /*b0b0*/  @P0 EXIT ;  /* 0x000000000000094d */ /* 0x000fea0003800000 */
[----:B------:R-:W-:Y:S01]  /*b0c0*/  LOP3.LUT P0, RZ, R5, 0xff, RZ, 0xc0, !PT ;  /* 0x000000ff05ff7812 */ /* 0x000fe2000780c0ff */
[----:B------:R-:W-:Y:S02]  /*b0d0*/  IMAD.MOV.U32 R5, RZ, RZ, 0x1 ;  /* 0x00000001ff057424 */ /* 0x000fe400078e00ff */
[----:B------:R-:W-:-:S10]  /*b0e0*/  IMAD.MOV.U32 R13, RZ, RZ, RZ ;  /* 0x000000ffff0d7224 */ /* 0x000fd400078e00ff */
[----:B------:R-:W-:Y:S05]  /*b0f0*/  @!P0 BRA `(.L_x_224) ;  /* 0x0000000c00308947 */ /* 0x000fea0003800000 */
[----:B------:R-:W0:Y:S01]  /*b100*/  LDC R5, c[0x0][0x28c] ;  /* 0x0000a300ff057b82 */ /* 0x000e220000000800 */
[----:B------:R-:W1:Y:S01]  /*b110*/  S2R R11, SR_CgaCtaId ;  /* 0x00000000000b7919 */ /* 0x000e620000008800 */
[----:B------:R-:W-:Y:S01]  /*b120*/  ULDC UR5, c[0x0][0x600] ;  /* 0x0001800000057ab9 */ /* 0x000fe20000000800 */
[----:B------:R-:W-:Y:S01]  /*b130*/  ULDC UR4, c[0x0][0xc] ;  /* 0x0000030000047ab9 */ /* 0x000fe20000000800 */
[----:B------:R-:W-:Y:S01]  /*b140*/  UIADD3 UR16, UR5, -0x1, URZ ;  /* 0xffffffff05107890 */ /* 0x000fe2000fffe03f */
[----:B------:R-:W-:Y:S01]  /*b150*/  BSSY B0, `(.L_x_224) ;  /* 0x00000c6000007945 */ /* 0x000fe20003800000 */
[----:B------:R-:W-:Y:S01]  /*b160*/  ULDC UR6, c[0x0][0x658] ;  /* 0x0001960000067ab9 */ /* 0x000fe20000000800 */
[----:B------:R-:W-:Y:S01]  /*b170*/  ULDC UR5, c[0x0][0x10] ;  /* 0x0000040000057ab9 */ /* 0x000fe20000000800 */
[----:B------:R-:W-:Y:S01]  /*b180*/  UMOV UR7, 0xffffffff ;  /* 0xffffffff00077882 */ /* 0x000fe20000000000 */
[----:B------:R-:W-:Y:S01]  /*b190*/  UMOV UR8, 0x1 ;  /* 0x0000000100087882 */ /* 0x000fe20000000000 */
[----:B------:R-:W-:Y:S01]  /*b1a0*/  UIMAD.WIDE.U32 UR4, UR4, UR5, URZ ;  /* 0x00000005040472a5 */ /* 0x000fe2000f8e003f */
[----:B------:R-:W-:Y:S01]  /*b1b0*/  IMAD.MOV.U32 R16, RZ, RZ, 0x1 ;  /* 0x00000001ff107424 */ /* 0x000fe200078e00ff */
[----:B------:R-:W-:Y:S01]  /*b1c0*/  USHF.L.U32 UR7, UR7, UR6, URZ ;  /* 0x0000000607077299 */ /* 0x000fe2000800063f */
[----:B------:R-:W-:Y:S01]  /*b1d0*/  LOP3.LUT R15, R4, 0x2, RZ, 0xfc, !PT ;  /* 0x00000002040f7812 */ /* 0x000fe200078efcff */
[----:B------:R-:W-:Y:S01]  /*b1e0*/  USHF.L.U32 UR18, UR8, UR6, URZ ;  /* 0x0000000608127299 */ /* 0x000fe2000800063f */
[----:B------:R-:W-:Y:S01]  /*b1f0*/  IMAD.MOV.U32 R13, RZ, RZ, RZ ;  /* 0x000000ffff0d7224 */ /* 0x000fe200078e00ff */
[----:B------:R-:W-:Y:S01]  /*b200*/  ULOP3.LUT UR17, URZ, UR7, URZ, 0x33, !UPT ;  /* 0x000000073f117292 */ /* 0x000fe2000f8e333f */
[----:B------:R-:W-:Y:S01]  /*b210*/  ULDC UR6, c[0x0][0x14] ;  /* 0x0000050000067ab9 */ /* 0x000fe20000000800 */
[----:B------:R-:W-:Y:S01]  /*b220*/  ULDC.64 UR22, c[0x0][0x198] ;  /* 0x0000660000167ab9 */ /* 0x000fe20000000a00 */
[----:B------:R-:W-:-:S02]  /*b230*/  UIMAD.WIDE.U32 UR20, UR4, UR6, URZ ;  /* 0x00000006041472a5 */ /* 0x000fc4000f8e003f */
[----:B------:R-:W-:Y:S01]  /*b240*/  UIMAD UR13, UR5, UR6, URZ ;  /* 0x00000006050d72a4 */ /* 0x000fe2000f8e023f */
[----:B0-----:R-:W-:-:S03]  /*b250*/  VIADD R5, R5, 0x1f ;  /* 0x0000001f05057836 */ /* 0x001fc60000000000 */
[----:B------:R-:W-:Y:S02]  /*b260*/  UIADD3 UR13, UR21, UR13, URZ ;  /* 0x0000000d150d7290 */ /* 0x000fe4000fffe03f */
[----:B------:R-:W-:-:S04]  /*b270*/  SHF.R.S32.HI R10, RZ, 0x1f, R5 ;  /* 0x0000001fff0a7819 */ /* 0x000fc80000011405 */
[----:B------:R-:W-:Y:S01]  /*b280*/  LEA.HI R10, R10, R5, RZ, 0x5 ;  /* 0x000000050a0a7211 */ /* 0x000fe200078f28ff */
[----:B------:R-:W-:Y:S01]  /*b290*/  IMAD.MOV.U32 R5, RZ, RZ, 0x1 ;  /* 0x00000001ff057424 */ /* 0x000fe200078e00ff */
[----:B-1----:R-:W-:Y:S02]  /*b2a0*/  LOP3.LUT R11, R11, 0x1, RZ, 0xc0, !PT ;  /* 0x000000010b0b7812 */ /* 0x002fe400078ec0ff */
[----:B------:R-:W-:-:S05]  /*b2b0*/  SHF.R.S32.HI R10, RZ, 0x5, R10 ;  /* 0x00000005ff0a7819 */ /* 0x000fca000001140a */
[----:B------:R-:W-:-:S07]  /*b2c0*/  VIADD R12, R10, 0x1 ;  /* 0x000000010a0c7836 */ /* 0x000fce0000000000 */
.L_x_235:
[----:B------:R-:W-:-:S03]  /*b2d0*/  UMOV UR4, 0xffffffff ;  /* 0xffffffff00047882 */ /* 0x000fc60000000000 */
[----:B------:R-:W-:Y:S05]  /*b2e0*/  BRA.DIV UR4, `(.L_x_225) ;  /* 0x0000001a04507947 */ /* 0x000fea000b800000 */
[----:B------:R-:W-:-:S13]  /*b2f0*/  ELECT P0, URZ, PT ;  /* 0x00000000003f782f */ /* 0x000fda0003800000 */
.L_x_265:
[----:B------:R-:W0:Y:S01]  /*b300*/  LDC R7, c[0x0][0x28c] ;  /* 0x0000a300ff077b82 */ /* 0x000e220000000800 */
[----:B------:R-:W-:Y:S01]  /*b310*/  BSSY B1, `(.L_x_226) ;  /* 0x0000039000017945 */ /* 0x000fe20003800000 */
[----:B0-----:R-:W-:-:S13]  /*b320*/  ISETP.LT.OR P0, PT, R7, 0x1, !P0 ;  /* 0x000000010700780c */ /* 0x001fda0004701670 */
[----:B------:R-:W-:Y:S05]  /*b330*/  @P0 BRA `(.L_x_227) ;  /* 0x0000000000d80947 */ /* 0x000fea0003800000 */
[----:B------:R-:W-:Y:S02]  /*b340*/  IMAD R9, R8, 0x2, R11 ;  /* 0x0000000208097824 */ /* 0x000fe400078e020b */
[----:B------:R-:W-:Y:S02]  /*b350*/  IMAD.SHL.U32 R19, R6, 0x80, RZ ;  /* 0x0000008006137824 */ /* 0x000fe400078e00ff */
[----:B------:R-:W-:Y:S02]  /*b360*/  IMAD.MOV.U32 R22, RZ, RZ, RZ ;  /* 0x000000ffff167224 */ /* 0x000fe400078e00ff */
[----:B------:R-:W-:Y:S02]  /*b370*/  IMAD.MOV.U32 R6, RZ, RZ, R12 ;  /* 0x000000ffff067224 */ /* 0x000fe400078e000c */
[----:B------:R-:W-:Y:S02]  /*b380*/  IMAD.MOV.U32 R7, RZ, RZ, R5 ;  /* 0x000000ffff077224 */ /* 0x000fe400078e0005 */
[----:B------:R-:W-:-:S02]  /*b390*/  IMAD.MOV.U32 R8, RZ, RZ, R13 ;  /* 0x000000ffff087224 */ /* 0x000fc400078e000d */
[----:B------:R-:W-:-:S07]  /*b3a0*/  IMAD R18, R9, 0x58, RZ ;  /* 0x0000005809127824 */ /* 0x000fce00078e02ff */
.L_x_230:
[----:B------:R-:W0:Y:S01]  /*b3b0*/  S2R R14, SR_CgaCtaId ;  /* 0x00000000000e7919 */ /* 0x000e220000008800 */
[----:B------:R-:W-:Y:S02]  /*b3c0*/  MOV R9, 0x400 ;  /* 0x0000040000097802 */ /* 0x000fe40000000f00 */
[----:B------:R-:W-:Y:S02]  /*b3d0*/  LOP3.LUT P1, RZ, R0, 0x7f, RZ, 0xc0, !PT ;  /* 0x0000007f00ff7812 */ /* 0x000fe4000782c0ff */
[----:B0-----:R-:W-:Y:S02]  /*b3e0*/  LEA R21, R14, R9, 0x18 ;  /* 0x000000090e157211 */ /* 0x001fe400078ec0ff */
[----:B------:R-:W-:-:S09]  /*b3f0*/  SHF.L.U32 R9, R7, 0x1f, RZ ;  /* 0x0000001f07097819 */ /* 0x000fd200000006ff */
[----:B------:R-:W0:Y:S01]  /*b400*/  @!P1 LDC R14, c[0x0][0x500] ;  /* 0x00014000ff0e9b82 */ /* 0x000e220000000800 */
[----:B------:R-:W-:-:S04]  /*b410*/  IMAD R20, R8, 0x8, R21 ;  /* 0x0000000808147824 */ /* 0x000fc800078e0215 */
[----:B------:R-:W1:Y:S02]  /*b420*/  SYNCS.PHASECHK.TRANS64.TRYWAIT P0, [R20+URZ+0xb8], R9 ;  /* 0x0000b809140075a7 */ /* 0x000e64000800017f */
[----:B-1----:R-:W-:Y:S05]  /*b430*/  @!P0 BRA `(.L_x_228) ;  /* 0x00000018001c8947 */ /* 0x002fea0003800000 */
.L_x_266:
[----:B-1----:R-:W-:Y:S01]  /*b440*/  PRMT R9, R15, 0x9910, RZ ;  /* 0x000099100f097816 */ /* 0x002fe200000000ff */
[----:B0-----:R0:W-:Y:S03]  /*b450*/  @!P1 SYNCS.ARRIVE.TRANS64 RZ, [R20+URZ], R14 ;  /* 0x0000000e14ff99a7 */ /* 0x0011e6000800003f */
[----:B------:R-:W-:-:S13]  /*b460*/  ISETP.NE.AND P0, PT, R9, 0x2, PT ;  /* 0x000000020900780c */ /* 0x000fda0003f05270 */
[----:B0-----:R-:W-:Y:S05]  /*b470*/  @P0 BRA `(.L_x_229) ;  /* 0x0000000000040947 */ /* 0x001fea0003800000 */
[----:B------:R-:W-:Y:S01]  /*b480*/  BPT.TRAP 0x1 ;  /* 0x000000040000795c */ /* 0x000fe20000300000 */
.L_x_229:
[----:B------:R-:W-:Y:S01]  /*b490*/  IMAD R9, R8, 0x2, R11 ;  /* 0x0000000208097824 */ /* 0x000fe200078e020b */
[----:B------:R-:W-:Y:S01]  /*b4a0*/  R2UR UR9, R20 ;  /* 0x00000000140972ca */ /* 0x000fe200000e0000 */
[--C-:B------:R-:W-:Y:S01]  /*b4b0*/  IMAD R14, R8, 0x1000, R21.reuse ;  /* 0x00001000080e7824 */ /* 0x100fe200078e0215 */
[----:B------:R-:W-:Y:S01]  /*b4c0*/  UIADD3 UR4, UP0, UR22, 0xf0, URZ ;  /* 0x000000f016047890 */ /* 0x000fe2000ff1e03f */
[----:B------:R-:W-:Y:S01]  /*b4d0*/  IMAD R9, R9, 0xb00, R21 ;  /* 0x00000b0009097824 */ /* 0x000fe200078e0215 */
[----:B------:R-:W-:Y:S01]  /*b4e0*/  R2UR UR11, R19 ;  /* 0x00000000130b72ca */ /* 0x000fe200000e0000 */
[----:B------:R-:W-:Y:S01]  /*b4f0*/  VIADD R6, R6, 0xffffffff ;  /* 0xffffffff06067836 */ /* 0x000fe20000000000 */
[----:B------:R-:W-:Y:S01]  /*b500*/  R2UR UR5, R14 ;  /* 0x000000000e0572ca */ /* 0x000fe200000e0000 */
[----:B------:R-:W-:Y:S01]  /*b510*/  UIADD3 UR24, UP1, UR22, 0x1f0, URZ ;  /* 0x000001f016187890 */ /* 0x000fe2000ff3e03f */
[----:B------:R-:W-:Y:S01]  /*b520*/  R2UR UR8, R9 ;  /* 0x00000000090872ca */ /* 0x000fe200000e0000 */
[----:B------:R-:W-:Y:S01]  /*b530*/  VIADD R8, R8, 0x1 ;  /* 0x0000000108087836 */ /* 0x000fe20000000000 */
[----:B------:R-:W-:Y:S01]  /*b540*/  R2UR UR10, R22 ;  /* 0x00000000160a72ca */ /* 0x000fe200000e0000 */
[----:B------:R-:W-:Y:S01]  /*b550*/  UIADD3.X UR25, URZ, UR23, URZ, UP1, !UPT ;  /* 0x000000173f197290 */ /* 0x000fe20008ffe43f */
[----:B------:R-:W-:Y:S01]  /*b560*/  R2UR UR12, R17 ;  /* 0x00000000110c72ca */ /* 0x000fe200000e0000 */
[----:B------:R-:W-:Y:S01]  /*b570*/  UMOV UR6, 0x0 ;  /* 0x0000000000067882 */ /* 0x000fe20000000000 */
[----:B------:R-:W-:Y:S01]  /*b580*/  R2UR UR19, R18 ;  /* 0x00000000121372ca */ /* 0x000fe200000e0000 */
[----:B------:R-:W-:Y:S01]  /*b590*/  UMOV UR7, 0x10000000 ;  /* 0x1000000000077882 */ /* 0x000fe20000000000 */
[----:B------:R-:W-:Y:S01]  /*b5a0*/  ISETP.GT.AND P1, PT, R6, 0x1, PT ;  /* 0x000000010600780c */ /* 0x000fe20003f24270 */
[----:B------:R-:W-:Y:S01]  /*b5b0*/  UMOV UR26, 0x30000 ;  /* 0x00030000001a7882 */ /* 0x000fe20000000000 */
[----:B------:R-:W-:Y:S01]  /*b5c0*/  ISETP.NE.AND P0, PT, R8, 0x17, PT ;  /* 0x000000170800780c */ /* 0x000fe20003f05270 */
[----:B------:R-:W-:Y:S01]  /*b5d0*/  UIADD3 UR14, UR5, 0x280, URZ ;  /* 0x00000280050e7890 */ /* 0x000fe2000fffe03f */
[----:B------:R-:W-:Y:S01]  /*b5e0*/  VIADD R22, R22, 0x20 ;  /* 0x0000002016167836 */ /* 0x000fe20000000000 */
[----:B------:R-:W-:Y:S01]  /*b5f0*/  UIADD3.X UR5, URZ, UR23, URZ, UP0, !UPT ;  /* 0x000000173f057290 */ /* 0x000fe200087fe43f */
[----:B------:R-:W-:Y:S01]  /*b600*/  SEL R14, RZ, 0x1, P0 ;  /* 0x00000001ff0e7807 */ /* 0x000fe20000000000 */
[----:B------:R-:W-:Y:S01]  /*b610*/  UIADD3 UR15, UR8, 0x17280, URZ ;  /* 0x00017280080f7890 */ /* 0x000fe2000fffe03f */
[----:B------:R-:W-:-:S02]  /*b620*/  SEL R8, R8, RZ, P0 ;  /* 0x000000ff08087207 */ /* 0x000fc40000000000 */
[----:B------:R-:W-:Y:S01]  /*b630*/  UMOV UR8, UR14 ;  /* 0x0000000e00087c82 */ /* 0x000fe20008000000 */
[----:B------:R-:W-:-:S03]  /*b640*/  LOP3.LUT R7, R7, R14, RZ, 0x3c, !PT ;  /* 0x0000000e07077212 */ /* 0x000fc600078e3cff */
[----:B------:R0:W-:Y:S02]  /*b650*/  UTMALDG.3D [UR8], [UR4], desc[UR6] ;  /* 0x00000608040075b4 */ /* 0x0001e40008011000 */
[----:B0-----:R-:W-:Y:S01]  /*b660*/  UMOV UR8, UR15 ;  /* 0x0000000f00087c82 */ /* 0x001fe20008000000 */
[----:B------:R-:W-:Y:S02]  /*b670*/  UMOV UR11, UR19 ;  /* 0x00000013000b7c82 */ /* 0x000fe40008000000 */
[----:B------:R0:W-:Y:S02]  /*b680*/  UTMALDG.3D.MULTICAST [UR8], [UR24], UR26, desc[UR6] ;  /* 0x00000608180073b4 */ /* 0x0001e4000801181a */
[----:B0-----:R-:W-:Y:S05]  /*b690*/  @P1 BRA `(.L_x_230) ;  /* 0xfffffffc00441947 */ /* 0x001fea000383ffff */
.L_x_227:
[----:B------:R-:W-:Y:S05]  /*b6a0*/  BSYNC B1 ;  /* 0x0000000000017941 */ /* 0x000fea0003800000 */
.L_x_226:
[----:B------:R-:W-:Y:S01]  /*b6b0*/  LOP3.LUT P1, RZ, R16, 0xff, RZ, 0xc0, !PT ;  /* 0x000000ff10ff7812 */ /* 0x000fe2000782c0ff */
[C---:B------:R-:W-:Y:S01]  /*b6c0*/  IMAD.IADD R13, R10.reuse, 0x1, R13 ;  /* 0x000000010a0d7824 */ /* 0x040fe200078e020d */
[----:B------:R-:W-:Y:S01]  /*b6d0*/  ULDC.64 UR4, c[0x0][0x650] ;  /* 0x0001940000047ab9 */ /* 0x000fe20000000a00 */
[C---:B------:R-:W-:Y:S01]  /*b6e0*/  ISETP.GE.U32.AND P2, PT, R10.reuse, 0x17, PT ;  /* 0x000000170a00780c */ /* 0x040fe20003f46070 */
[----:B------:R-:W-:Y:S01]  /*b6f0*/  BSSY B1, `(.L_x_231) ;  /* 0x0000069000017945 */ /* 0x000fe20003800000 */
[----:B------:R-:W-:Y:S01]  /*b700*/  IMAD.MOV.U32 R17, RZ, RZ, -0x1 ;  /* 0xffffffffff117424 */ /* 0x000fe200078e00ff */
[----:B------:R-:W-:Y:S02]  /*b710*/  ISETP.GT.U32.AND P0, PT, R13, 0x16, PT ;  /* 0x000000160d00780c */ /* 0x000fe40003f04070 */
[----:B------:R-:W-:Y:S02]  /*b720*/  PRMT R16, RZ, 0x7610, R16 ;  /* 0x00007610ff107816 */ /* 0x000fe40000000010 */
[----:B------:R-:W-:-:S03]  /*b730*/  ISETP.LT.U32.AND P0, PT, R10, 0x17, P0 ;  /* 0x000000170a00780c */ /* 0x000fc60000701070 */
[----:B------:R-:W0:Y:S01]  /*b740*/  @P1 S2R R7, SR_CgaCtaId ;  /* 0x0000000000071919 */ /* 0x000e220000008800 */
[----:B------:R-:W-:-:S04]  /*b750*/  @P1 MOV R6, 0x400 ;  /* 0x0000040000061802 */ /* 0x000fc80000000f00 */
[----:B0-----:R-:W-:Y:S01]  /*b760*/  @P1 LEA R8, R7, R6, 0x18 ;  /* 0x0000000607081211 */ /* 0x001fe200078ec0ff */
[----:B------:R-:W-:Y:S01]  /*b770*/  IMAD.WIDE.U32 R6, R13, -0x4de9bd37, RZ ;  /* 0xb21642c90d067825 */ /* 0x000fe200078e00ff */
[----:B------:R-:W-:Y:S02]  /*b780*/  SEL R6, RZ, 0x1, !P0 ;  /* 0x00000001ff067807 */ /* 0x000fe40004000000 */
[----:B------:R0:W-:Y:S01]  /*b790*/  @P1 SYNCS.ARRIVE.TRANS64.A1T0 RZ, [R8+URZ+0x188], RZ ;  /* 0x000188ff08ff19a7 */ /* 0x0001e2000810003f */
[----:B------:R-:W-:Y:S02]  /*b7a0*/  IADD3 R2, P1, R2, UR20, RZ ;  /* 0x0000001402027c10 */ /* 0x000fe4000ff3e0ff */
[----:B------:R-:W-:Y:S01]  /*b7b0*/  LOP3.LUT R5, R5, R6, RZ, 0x3c, !PT ;  /* 0x0000000605057212 */ /* 0x000fe200078e3cff */
[----:B------:R-:W-:Y:S01]  /*b7c0*/  IMAD.MOV.U32 R6, RZ, RZ, -0x1 ;  /* 0xffffffffff067424 */ /* 0x000fe200078e00ff */
[----:B------:R-:W-:Y:S02]  /*b7d0*/  IADD3.X R3, R3, UR13, RZ, P1, !PT ;  /* 0x0000000d03037c10 */ /* 0x000fe40008ffe4ff */
[----:B------:R-:W-:-:S02]  /*b7e0*/  ISETP.GE.U32.AND P0, PT, R2, UR4, PT ;  /* 0x0000000402007c0c */ /* 0x000fc4000bf06070 */
[----:B0-----:R-:W-:Y:S02]  /*b7f0*/  SHF.R.U32.HI R8, RZ, 0x4, R7 ;  /* 0x00000004ff087819 */ /* 0x001fe40000011607 */
[----:B------:R-:W-:Y:S02]  /*b800*/  ISETP.GE.U32.AND.EX P0, PT, R3, UR5, PT, P0 ;  /* 0x0000000503007c0c */ /* 0x000fe4000bf06100 */
[----:B------:R-:W-:Y:S01]  /*b810*/  @P2 LOP3.LUT R5, R5, 0x1, R8, 0x78, !PT ;  /* 0x0000000105052812 */ /* 0x000fe200078e7808 */
[----:B------:R-:W-:Y:S01]  /*b820*/  IMAD R13, R8, -0x17, R13 ;  /* 0xffffffe9080d7824 */ /* 0x000fe200078e020d */
[----:B------:R-:W-:Y:S01]  /*b830*/  PRMT R7, RZ, 0x7610, R7 ;  /* 0x00007610ff077816 */ /* 0x000fe20000000007 */
[----:B------:R-:W-:-:S08]  /*b840*/  IMAD.MOV.U32 R8, RZ, RZ, -0x1 ;  /* 0xffffffffff087424 */ /* 0x000fd000078e00ff */
[----:B------:R-:W-:Y:S05]  /*b850*/  @P0 BRA `(.L_x_232) ;  /* 0x0000000400480947 */ /* 0x000fea0003800000 */
[----:B------:R-:W0:Y:S01]  /*b860*/  S2R R18, SR_CTAID.X ;  /* 0x0000000000127919 */ /* 0x000e220000002500 */
[----:B------:R-:W-:Y:S01]  /*b870*/  ULDC.64 UR4, c[0x0][0x628] ;  /* 0x00018a0000047ab9 */ /* 0x000fe20000000a00 */
[----:B------:R-:W1:Y:S01]  /*b880*/  LDC R19, c[0x0][0x144] ;  /* 0x00005100ff137b82 */ /* 0x000e620000000800 */
[----:B------:R-:W-:Y:S01]  /*b890*/  ISETP.NE.U32.AND P0, PT, RZ, UR4, PT ;  /* 0x00000004ff007c0c */ /* 0x000fe2000bf05070 */
[----:B------:R-:W2:Y:S01]  /*b8a0*/  S2R R14, SR_CTAID.Y ;  /* 0x00000000000e7919 */ /* 0x000ea20000002600 */
[----:B------:R-:W-:Y:S01]  /*b8b0*/  ULDC UR7, c[0x0][0x630] ;  /* 0x00018c0000077ab9 */ /* 0x000fe20000000800 */
[----:B------:R-:W-:Y:S01]  /*b8c0*/  ULDC UR8, c[0x0][0x150] ;  /* 0x0000540000087ab9 */ /* 0x000fe20000000800 */
[----:B------:R-:W-:Y:S01]  /*b8d0*/  ISETP.NE.AND.EX P0, PT, RZ, UR5, PT, P0 ;  /* 0x00000005ff007c0c */ /* 0x000fe2000bf05300 */
[----:B------:R-:W-:Y:S02]  /*b8e0*/  IMAD.MOV.U32 R6, RZ, RZ, R2 ;  /* 0x000000ffff067224 */ /* 0x000fe400078e0002 */
[----:B------:R-:W-:Y:S01]  /*b8f0*/  IMAD.MOV.U32 R7, RZ, RZ, R3 ;  /* 0x000000ffff077224 */ /* 0x000fe200078e0003 */
[----:B0-----:R-:W-:-:S09]  /*b900*/  I2FP.F32.U32 R20, R18 ;  /* 0x0000001200147245 */ /* 0x001fd20000201000 */
[----:B------:R-:W-:Y:S05]  /*b910*/  @!P0 BRA `(.L_x_233) ;  /* 0x0000000000288947 */ /* 0x000fea0003800000 */
[----:B------:R-:W-:Y:S02]  /*b920*/  ULDC UR6, c[0x0][0x634] ;  /* 0x00018d0000067ab9 */ /* 0x000fe40000000800 */
[----:B------:R-:W-:-:S05]  /*b930*/  IADD3 R7, P0, R2, UR6, RZ ;  /* 0x0000000602077c10 */ /* 0x000fca000ff1e0ff */
[----:B------:R-:W-:-:S04]  /*b940*/  IMAD.X R17, RZ, RZ, R3, P0 ;  /* 0x000000ffff117224 */ /* 0x000fc800000e0603 */
[----:B------:R-:W-:-:S04]  /*b950*/  IMAD.WIDE.U32 R8, R17, UR4, RZ ;  /* 0x0000000411087c25 */ /* 0x000fc8000f8e00ff */
[----:B------:R-:W-:-:S04]  /*b960*/  IMAD.WIDE.U32 R8, P0, R7, UR5, R8 ;  /* 0x0000000507087c25 */ /* 0x000fc8000f800008 */
[----:B------:R-:W-:-:S04]  /*b970*/  IMAD.WIDE.U32 R6, R7, UR4, RZ ;  /* 0x0000000407067c25 */ /* 0x000fc8000f8e00ff */
[----:B------:R-:W-:Y:S01]  /*b980*/  IMAD.MOV.U32 R6, RZ, RZ, R9 ;  /* 0x000000ffff067224 */ /* 0x000fe200078e0009 */
[----:B------:R-:W-:Y:S01]  /*b990*/  IADD3 RZ, P1, R7, R8, RZ ;  /* 0x0000000807ff7210 */ /* 0x000fe20007f3e0ff */
[----:B------:R-:W-:-:S04]  /*b9a0*/  IMAD.X R7, RZ, RZ, RZ, P0 ;  /* 0x000000ffff077224 */ /* 0x000fc800000e06ff */
[----:B------:R-:W-:-:S08]  /*b9b0*/  IMAD.WIDE.U32.X R6, R17, UR5, R6, P1 ;  /* 0x0000000511067c25 */ /* 0x000fd000088e0406 */
.L_x_233:
[----:B------:R-:W-:Y:S01]  /*b9c0*/  FMUL R20, R20, UR8 ;  /* 0x0000000814147c20 */ /* 0x000fe20008400000 */
[--C-:B------:R-:W-:Y:S01]  /*b9d0*/  SHF.R.U64 R17, R6, UR7, R7.reuse ;  /* 0x0000000706117c19 */ /* 0x100fe20008001207 */
[----:B------:R-:W-:Y:S01]  /*b9e0*/  ULDC.64 UR4, c[0x0][0x620] ;  /* 0x0001880000047ab9 */ /* 0x000fe20000000a00 */
[----:B------:R-:W-:Y:S01]  /*b9f0*/  SHF.R.U32.HI R6, RZ, UR7, R7 ;  /* 0x00000007ff067c19 */ /* 0x000fe20008011607 */
[----:B------:R-:W-:Y:S01]  /*ba00*/  ULDC.64 UR6, c[0x0][0x640] ;  /* 0x0001900000067ab9 */ /* 0x000fe20000000a00 */
[----:B------:R-:W-:Y:S01]  /*ba10*/  IADD3 R7, P0, RZ, -R17, RZ ;  /* 0x80000011ff077210 */ /* 0x000fe20007f1e0ff */
[----:B------:R-:W0:Y:S01]  /*ba20*/  F2I.U32.TRUNC.NTZ R20, R20 ;  /* 0x0000001400147305 */ /* 0x000e22000020f000 */
[----:B------:R-:W3:Y:S03]  /*ba30*/  LDC R21, c[0x0][0x148] ;  /* 0x00005200ff157b82 */ /* 0x000ee60000000800 */
[----:B------:R-:W-:Y:S01]  /*ba40*/  IMAD.X R6, RZ, RZ, ~R6, P0 ;  /* 0x000000ffff067224 */ /* 0x000fe200000e0e06 */
[----:B------:R-:W-:-:S03]  /*ba50*/  ISETP.NE.U32.AND P0, PT, RZ, UR6, PT ;  /* 0x00000006ff007c0c */ /* 0x000fc6000bf05070 */
[----:B------:R-:W-:Y:S01]  /*ba60*/  IMAD R6, R6, UR4, RZ ;  /* 0x0000000406067c24 */ /* 0x000fe2000f8e02ff */
[----:B------:R-:W-:-:S03]  /*ba70*/  ISETP.NE.AND.EX P0, PT, RZ, UR7, PT, P0 ;  /* 0x00000007ff007c0c */ /* 0x000fc6000bf05300 */
[C---:B------:R-:W-:Y:S01]  /*ba80*/  IMAD R9, R7.reuse, UR5, R6 ;  /* 0x0000000507097c24 */ /* 0x040fe2000f8e0206 */
[----:B------:R-:W-:Y:S01]  /*ba90*/  ULDC UR5, c[0x0][0x154] ;  /* 0x0000550000057ab9 */ /* 0x000fe20000000800 */
[----:B------:R-:W-:Y:S01]  /*baa0*/  IMAD.WIDE.U32 R6, R7, UR4, R2 ;  /* 0x0000000407067c25 */ /* 0x000fe2000f8e0002 */
[----:B------:R-:W-:-:S03]  /*bab0*/  ULDC UR4, c[0x0][0x618] ;  /* 0x0001860000047ab9 */ /* 0x000fc60000000800 */
[----:B0-----:R-:W-:Y:S02]  /*bac0*/  IMAD.MOV R8, RZ, RZ, -R20 ;  /* 0x000000ffff087224 */ /* 0x001fe400078e0a14 */
[----:B------:R-:W-:Y:S02]  /*bad0*/  IMAD.IADD R7, R7, 0x1, R9 ;  /* 0x0000000107077824 */ /* 0x000fe400078e0209 */
[----:B-1----:R-:W-:Y:S01]  /*bae0*/  IMAD R18, R19, R8, R18 ;  /* 0x0000000813127224 */ /* 0x002fe200078e0212 */
[----:B--2---:R-:W-:Y:S02]  /*baf0*/  I2FP.F32.U32 R8, R14 ;  /* 0x0000000e00087245 */ /* 0x004fe40000201000 */
[--C-:B------:R-:W-:Y:S02]  /*bb00*/  SHF.R.U64 R19, R6, UR4, R7.reuse ;  /* 0x0000000406137c19 */ /* 0x100fe40008001207 */
[----:B------:R-:W-:Y:S01]  /*bb10*/  SHF.R.U32.HI R6, RZ, UR4, R7 ;  /* 0x00000004ff067c19 */ /* 0x000fe20008011607 */
[----:B------:R-:W-:Y:S01]  /*bb20*/  FMUL R8, R8, UR5 ;  /* 0x0000000508087c20 */ /* 0x000fe20008400000 */
[----:B------:R-:W-:-:S02]  /*bb30*/  ULDC UR4, c[0x0][0x608] ;  /* 0x0001820000047ab9 */ /* 0x000fc40000000800 */
[--C-:B------:R-:W-:Y:S01]  /*bb40*/  SHF.R.U64 R22, R19, UR4, R6.reuse ;  /* 0x0000000413167c19 */ /* 0x100fe20008001206 */
[----:B------:R0:W1:Y:S01]  /*bb50*/  F2I.U32.TRUNC.NTZ R24, R8 ;  /* 0x0000000800187305 */ /* 0x000062000020f000 */
[----:B------:R-:W-:Y:S01]  /*bb60*/  SHF.R.U32.HI R7, RZ, UR4, R6 ;  /* 0x00000004ff077c19 */ /* 0x000fe20008011606 */
[----:B------:R-:W-:-:S03]  /*bb70*/  ULDC UR4, c[0x0][0x658] ;  /* 0x0001960000047ab9 */ /* 0x000fc60000000800 */
[--C-:B------:R-:W-:Y:S02]  /*bb80*/  SHF.R.U64 R20, R22, UR4, R7.reuse ;  /* 0x0000000416147c19 */ /* 0x100fe40008001207 */
[----:B------:R-:W-:-:S03]  /*bb90*/  SHF.R.U32.HI R23, RZ, UR4, R7 ;  /* 0x00000004ff177c19 */ /* 0x000fc60008011607 */
[----:B------:R-:W-:Y:S02]  /*bba0*/  IMAD.MOV.U32 R6, RZ, RZ, R20 ;  /* 0x000000ffff067224 */ /* 0x000fe400078e0014 */
[----:B------:R-:W-:Y:S01]  /*bbb0*/  IMAD.MOV.U32 R7, RZ, RZ, R23 ;  /* 0x000000ffff077224 */ /* 0x000fe200078e0017 */
[----:B0-----:R-:W-:Y:S06]  /*bbc0*/  @!P0 BRA `(.L_x_234) ;  /* 0x0000000000288947 */ /* 0x001fec0003800000 */
        /* <DEDUP_REMOVED lines=10> */
.L_x_234:
[----:B------:R-:W-:Y:S01]  /*bc70*/  ULDC UR4, c[0x0][0x648] ;  /* 0x0001920000047ab9 */ /* 0x000fe20000000800 */
[----:B------:R-:W-:Y:S01]  /*bc80*/  LOP3.LUT R22, R22, UR17, RZ, 0xc0, !PT ;  /* 0x0000001116167c12 */ /* 0x000fe2000f8ec0ff */
[----:B-1----:R-:W-:Y:S01]  /*bc90*/  IMAD.MOV R24, RZ, RZ, -R24 ;  /* 0x000000ffff187224 */ /* 0x002fe200078e0a18 */
[----:B------:R-:W-:Y:S01]  /*bca0*/  SHF.R.U64 R7, R6, UR4, R7 ;  /* 0x0000000406077c19 */ /* 0x000fe20008001207 */
[----:B------:R-:W-:Y:S01]  /*bcb0*/  ULDC UR4, c[0x0][0x638] ;  /* 0x00018e0000047ab9 */ /* 0x000fe20000000800 */
[----:B------:R-:W-:Y:S01]  /*bcc0*/  LOP3.LUT R19, R19, UR16, RZ, 0xc0, !PT ;  /* 0x0000001013137c12 */ /* 0x000fe2000f8ec0ff */
[----:B---3--:R-:W-:Y:S01]  /*bcd0*/  @P3 IMAD R18, R21, R24, R14 ;  /* 0x0000001815123224 */ /* 0x008fe200078e020e */
[----:B------:R-:W-:Y:S01]  /*bce0*/  ULDC UR5, c[0x0][0x610] ;  /* 0x0001840000057ab9 */ /* 0x000fe20000000800 */
[----:B------:R-:W-:Y:S02]  /*bcf0*/  IMAD.MOV R9, RZ, RZ, -R7 ;  /* 0x000000ffff097224 */ /* 0x000fe400078e0a07 */
[----:B------:R-:W-:-:S02]  /*bd00*/  IMAD R7, R7, UR18, R22 ;  /* 0x0000001207077c24 */ /* 0x000fc4000f8e0216 */
[----:B------:R-:W-:Y:S01]  /*bd10*/  IMAD R20, R9, UR4, R20 ;  /* 0x0000000409147c24 */ /* 0x000fe2000f8e0214 */
[----:B------:R-:W-:Y:S01]  /*bd20*/  ULDC UR4, c[0x0][0x600] ;  /* 0x0001800000047ab9 */ /* 0x000fe20000000800 */
[----:B------:R-:W-:Y:S02]  /*bd30*/  IMAD R18, R7, UR5, R18 ;  /* 0x0000000507127c24 */ /* 0x000fe4000f8e0212 */
[----:B------:R-:W-:Y:S02]  /*bd40*/  IMAD R9, R20, UR4, R19 ;  /* 0x0000000414097c24 */ /* 0x000fe4000f8e0213 */
[----:B------:R-:W-:-:S03]  /*bd50*/  IMAD.MOV.U32 R7, RZ, RZ, 0x1 ;  /* 0x00000001ff077424 */ /* 0x000fc600078e00ff */
[----:B------:R-:W-:Y:S02]  /*bd60*/  SEL R8, R9, R18, !P3 ;  /* 0x0000001209087207 */ /* 0x000fe40005800000 */
[----:B------:R-:W-:-:S07]  /*bd70*/  SEL R6, R18, R9, !P3 ;  /* 0x0000000912067207 */ /* 0x000fce0005800000 */
.L_x_232:
[----:B------:R-:W-:Y:S05]  /*bd80*/  BSYNC B1 ;  /* 0x0000000000017941 */ /* 0x000fea0003800000 */
.L_x_231:
[----:B------:R-:W-:-:S13]  /*bd90*/  LOP3.LUT P0, RZ, R7, 0xff, RZ, 0xc0, !PT ;  /* 0x000000ff07ff7812 */ /* 0x000fda000780c0ff */
[----:B------:R-:W-:Y:S05]  /*bda0*/  @P0 BRA `(.L_x_235) ;  /* 0xfffffff400480947 */ /* 0x000fea000383ffff */
[----:B------:R-:W-:Y:S05]  /*bdb0*/  BSYNC B0 ;  /* 0x0000000000007941 */ /* 0x000fea0003800000 */
.L_x_224:
[----:B------:R-:W-:-:S03]  /*bdc0*/  UMOV UR4, 0xffffffff ;  /* 0xffffffff00047882 */ /* 0x000fc60000000000 */
[----:B------:R-:W-:Y:S05]  /*bdd0*/  BRA.DIV UR4, `(.L_x_236) ;  /* 0x0000000e04c87947 */ /* 0x000fea000b800000 */
[----:B------:R-:W-:-:S13]  /*bde0*/  ELECT P0, URZ, PT ;  /* 0x00000000003f782f */ /* 0x000fda0003800000 */
.L_x_269:
[----:B------:R-:W-:Y:S04]  /*bdf0*/  BSSY B0, `(.L_x_237) ;  /* 0x00000d6000007945 */ /* 0x000fe80003800000 */
[----:B------:R-:W-:Y:S05]  /*be00*/  @!P0 BRA `(.L_x_238) ;  /* 0x0000000c00508947 */ /* 0x000fea0003800000 */
[----:B------:R-:W-:-:S04]  /*be10*/  LOP3.LUT R4, R4, 0x2, RZ, 0xfc, !PT ;  /* 0x0000000204047812 */ /* 0x000fc800078efcff */
[----:B------:R-:W-:-:S13]  /*be20*/  ISETP.NE.AND P0, PT, R4, 0x3, PT ;  /* 0x000000030400780c */ /* 0x000fda0003f05270 */
[----:B------:R-:W-:Y:S05]  /*be30*/  @!P0 BRA `(.L_x_239) ;  /* 0x0000000000048947 */ /* 0x000fea0003800000 */
[----:B------:R-:W-:Y:S01]  /*be40*/  BPT.TRAP 0x1 ;  /* 0x000000040000795c */ /* 0x000fe20000300000 */
.L_x_239:
[----:B------:R-:W0:Y:S01]  /*be50*/  S2R R3, SR_CgaCtaId ;  /* 0x0000000000037919 */ /* 0x000e220000008800 */
[----:B------:R-:W-:-:S04]  /*be60*/  MOV R0, 0x400 ;  /* 0x0000040000007802 */ /* 0x000fc80000000f00 */
[----:B0-----:R-:W-:Y:S02]  /*be70*/  LEA R0, R3, R0, 0x18 ;  /* 0x0000000003007211 */ /* 0x001fe400078ec0ff */
[----:B------:R-:W-:-:S03]  /*be80*/  SHF.L.U32 R3, R5, 0x1f, RZ ;  /* 0x0000001f05037819 */ /* 0x000fc600000006ff */
[----:B------:R-:W-:-:S04]  /*be90*/  VIADD R0, R0, 0xb8 ;  /* 0x000000b800007836 */ /* 0x000fc80000000000 */
[C---:B------:R-:W-:Y:S02]  /*bea0*/  IMAD R6, R13.reuse, 0x8, R0 ;  /* 0x000000080d067824 */ /* 0x040fe400078e0200 */
[----:B------:R-:W-:Y:S02]  /*beb0*/  VIADD R13, R13, 0x1 ;  /* 0x000000010d0d7836 */ /* 0x000fe40000000000 */
[----:B------:R-:W0:Y:S03]  /*bec0*/  SYNCS.PHASECHK.TRANS64.TRYWAIT P0, [R6+URZ], R3 ;  /* 0x00000003060075a7 */ /* 0x000e26000800017f */
[----:B------:R-:W-:-:S04]  /*bed0*/  ISETP.NE.AND P1, PT, R13, 0x17, PT ;  /* 0x000000170d00780c */ /* 0x000fc80003f25270 */
[----:B------:R-:W-:Y:S02]  /*bee0*/  SEL R2, RZ, 0x1, P1 ;  /* 0x00000001ff027807 */ /* 0x000fe40000800000 */
[----:B------:R-:W-:Y:S02]  /*bef0*/  SEL R13, R13, RZ, P1 ;  /* 0x000000ff0d0d7207 */ /* 0x000fe40000800000 */
[----:B------:R-:W-:-:S03]  /*bf00*/  LOP3.LUT R8, R5, R2, RZ, 0x3c, !PT ;  /* 0x0000000205087212 */ /* 0x000fc600078e3cff */
[----:B------:R-:W-:Y:S01]  /*bf10*/  IMAD R7, R13, 0x8, R0 ;  /* 0x000000080d077824 */ /* 0x000fe200078e0200 */
[----:B------:R-:W-:Y:S01]  /*bf20*/  SHF.L.U32 R4, R8, 0x1f, RZ ;  /* 0x0000001f08047819 */ /* 0x000fe200000006ff */
[----:B0-----:R-:W-:Y:S06]  /*bf30*/  @!P0 BRA `(.L_x_240) ;  /* 0x0000000c00908947 */ /* 0x001fec0003800000 */
.L_x_270:
[----:B------:R-:W1:Y:S01]  /*bf40*/  SYNCS.PHASECHK.TRANS64.TRYWAIT P0, [R7+URZ], R4 ;  /* 0x00000004070075a7 */ /* 0x000e62000800017f */
[----:B------:R-:W-:-:S05]  /*bf50*/  VIADD R2, R13, 0x1 ;  /* 0x000000010d027836 */ /* 0x000fca0000000000 */
[----:B------:R-:W-:-:S04]  /*bf60*/  ISETP.NE.AND P1, PT, R2, 0x17, PT ;  /* 0x000000170200780c */ /* 0x000fc80003f25270 */
[----:B0-----:R-:W-:Y:S02]  /*bf70*/  SEL R3, RZ, 0x1, P1 ;  /* 0x00000001ff037807 */ /* 0x001fe40000800000 */
[----:B------:R-:W-:Y:S02]  /*bf80*/  SEL R9, R2, RZ, P1 ;  /* 0x000000ff02097207 */ /* 0x000fe40000800000 */
[----:B------:R-:W-:-:S03]  /*bf90*/  LOP3.LUT R8, R8, R3, RZ, 0x3c, !PT ;  /* 0x0000000308087212 */ /* 0x000fc600078e3cff */
[----:B------:R-:W-:Y:S01]  /*bfa0*/  IMAD R6, R9, 0x8, R0 ;  /* 0x0000000809067824 */ /* 0x000fe200078e0200 */
[----:B------:R-:W-:Y:S01]  /*bfb0*/  SHF.L.U32 R5, R8, 0x1f, RZ ;  /* 0x0000001f08057819 */ /* 0x000fe200000006ff */
[----:B-1----:R-:W-:Y:S06]  /*bfc0*/  @!P0 BRA `(.L_x_241) ;  /* 0x0000000c00808947 */ /* 0x002fec0003800000 */
.L_x_271:
[----:B------:R-:W1:Y:S01]  /*bfd0*/  SYNCS.PHASECHK.TRANS64.TRYWAIT P0, [R6+URZ], R5 ;  /* 0x00000005060075a7 */ /* 0x000e62000800017f */
[----:B------:R-:W-:-:S05]  /*bfe0*/  VIADD R2, R9, 0x1 ;  /* 0x0000000109027836 */ /* 0x000fca0000000000 */
[----:B------:R-:W-:-:S04]  /*bff0*/  ISETP.NE.AND P1, PT, R2, 0x17, PT ;  /* 0x000000170200780c */ /* 0x000fc80003f25270 */
[----:B------:R-:W-:Y:S02]  /*c000*/  SEL R3, RZ, 0x1, P1 ;  /* 0x00000001ff037807 */ /* 0x000fe40000800000 */
[----:B0-----:R-:W-:Y:S02]  /*c010*/  SEL R7, R2, RZ, P1 ;  /* 0x000000ff02077207 */ /* 0x001fe40000800000 */
[----:B------:R-:W-:-:S03]  /*c020*/  LOP3.LUT R8, R8, R3, RZ, 0x3c, !PT ;  /* 0x0000000308087212 */ /* 0x000fc600078e3cff */
[----:B------:R-:W-:Y:S01]  /*c030*/  IMAD R9, R7, 0x8, R0 ;  /* 0x0000000807097824 */ /* 0x000fe200078e0200 */
[----:B------:R-:W-:Y:S01]  /*c040*/  SHF.L.U32 R4, R8, 0x1f, RZ ;  /* 0x0000001f08047819 */ /* 0x000fe200000006ff */
[----:B-1----:R-:W-:Y:S06]  /*c050*/  @!P0 BRA `(.L_x_242) ;  /* 0x0000000c00708947 */ /* 0x002fec0003800000 */
.L_x_272:
[----:B------:R-:W1:Y:S01]  /*c060*/  SYNCS.PHASECHK.TRANS64.TRYWAIT P0, [R9+URZ], R4 ;  /* 0x00000004090075a7 */ /* 0x000e62000800017f */
[----:B------:R-:W-:-:S05]  /*c070*/  VIADD R2, R7, 0x1 ;  /* 0x0000000107027836 */ /* 0x000fca0000000000 */
[----:B------:R-:W-:-:S04]  /*c080*/  ISETP.NE.AND P1, PT, R2, 0x17, PT ;  /* 0x000000170200780c */ /* 0x000fc80003f25270 */
[----:B------:R-:W-:Y:S02]  /*c090*/  SEL R3, RZ, 0x1, P1 ;  /* 0x00000001ff037807 */ /* 0x000fe40000800000 */
[----:B------:R-:W-:Y:S02]  /*c0a0*/  SEL R7, R2, RZ, P1 ;  /* 0x000000ff02077207 */ /* 0x000fe40000800000 */
[----:B------:R-:W-:-:S03]  /*c0b0*/  LOP3.LUT R8, R8, R3, RZ, 0x3c, !PT ;  /* 0x0000000308087212 */ /* 0x000fc600078e3cff */
[----:B0-----:R-:W-:Y:S01]  /*c0c0*/  IMAD R6, R7, 0x8, R0 ;  /* 0x0000000807067824 */ /* 0x001fe200078e0200 */
[----:B------:R-:W-:Y:S01]  /*c0d0*/  SHF.L.U32 R5, R8, 0x1f, RZ ;  /* 0x0000001f08057819 */ /* 0x000fe200000006ff */
[----:B-1----:R-:W-:Y:S06]  /*c0e0*/  @!P0 BRA `(.L_x_243) ;  /* 0x0000000c00608947 */ /* 0x002fec0003800000 */
.L_x_273:
        /* <DEDUP_REMOVED lines=9> */
.L_x_274:
        /* <DEDUP_REMOVED lines=9> */
.L_x_275:
        /* <DEDUP_REMOVED lines=9> */
.L_x_276:
        /* <DEDUP_REMOVED lines=9> */
.L_x_277:
        /* <DEDUP_REMOVED lines=9> */
.L_x_278:
        /* <DEDUP_REMOVED lines=9> */
.L_x_279:
        /* <DEDUP_REMOVED lines=9> */
.L_x_280:
        /* <DEDUP_REMOVED lines=9> */
.L_x_281:
        /* <DEDUP_REMOVED lines=9> */
.L_x_282:
        /* <DEDUP_REMOVED lines=9> */
.L_x_283:
        /* <DEDUP_REMOVED lines=9> */
.L_x_284:
        /* <DEDUP_REMOVED lines=9> */
.L_x_285:
        /* <DEDUP_REMOVED lines=9> */
.L_x_286:
        /* <DEDUP_REMOVED lines=9> */
.L_x_287:
        /* <DEDUP_REMOVED lines=9> */
.L_x_288:
[----:B------:R-:W1:Y:S01]  /*c960*/  SYNCS.PHASECHK.TRANS64.TRYWAIT P0, [R9+URZ], R4 ;  /* 0x00000004090075a7 */ /* 0x000e62000800017f */
[----:B------:R-:W-:-:S05]  /*c970*/  VIADD R2, R7, 0x1 ;  /* 0x0000000107027836 */ /* 0x000fca0000000000 */
[----:B------:R-:W-:-:S04]  /*c980*/  ISETP.NE.AND P1, PT, R2, 0x17, PT ;  /* 0x000000170200780c */ /* 0x000fc80003f25270 */
[----:B------:R-:W-:Y:S02]  /*c990*/  SEL R3, RZ, 0x1, P1 ;  /* 0x00000001ff037807 */ /* 0x000fe40000800000 */
[----:B------:R-:W-:Y:S02]  /*c9a0*/  SEL R7, R2, RZ, P1 ;  /* 0x000000ff02077207 */ /* 0x000fe40000800000 */
[----:B------:R-:W-:-:S03]  /*c9b0*/  LOP3.LUT R8, R8, R3, RZ, 0x3c, !PT ;  /* 0x0000000308087212 */ /* 0x000fc600078e3cff */
[----:B------:R-:W-:Y:S01]  /*c9c0*/  IMAD R10, R7, 0x8, R0 ;  /* 0x00000008070a7824 */ /* 0x000fe200078e0200 */
[----:B0-----:R-:W-:Y:S01]  /*c9d0*/  SHF.L.U32 R5, R8, 0x1f, RZ ;  /* 0x0000001f08057819 */ /* 0x001fe200000006ff */
[----:B-1----:R-:W-:Y:S06]  /*c9e0*/  @!P0 BRA `(.L_x_259) ;  /* 0x0000000800608947 */ /* 0x002fec0003800000 */
.L_x_289:
[----:B------:R-:W1:Y:S01]  /*c9f0*/  SYNCS.PHASECHK.TRANS64.TRYWAIT P0, [R10+URZ], R5 ;  /* 0x000000050a0075a7 */ /* 0x000e62000800017f */
[----:B------:R-:W-:-:S05]  /*ca00*/  VIADD R2, R7, 0x1 ;  /* 0x0000000107027836 */ /* 0x000fca0000000000 */
[----:B------:R-:W-:-:S04]  /*ca10*/  ISETP.NE.AND P1, PT, R2, 0x17, PT ;  /* 0x000000170200780c */ /* 0x000fc80003f25270 */
[----:B------:R-:W-:Y:S02]  /*ca20*/  SEL R3, RZ, 0x1, P1 ;  /* 0x00000001ff037807 */ /* 0x000fe40000800000 */
[----:B------:R-:W-:Y:S02]  /*ca30*/  SEL R7, R2, RZ, P1 ;  /* 0x000000ff02077207 */ /* 0x000fe40000800000 */
[----:B0-----:R-:W-:-:S03]  /*ca40*/  LOP3.LUT R9, R8, R3, RZ, 0x3c, !PT ;  /* 0x0000000308097212 */ /* 0x001fc600078e3cff */
[----:B------:R-:W-:Y:S01]  /*ca50*/  IMAD R11, R7, 0x8, R0 ;  /* 0x00000008070b7824 */ /* 0x000fe200078e0200 */
[----:B------:R-:W-:Y:S01]  /*ca60*/  SHF.L.U32 R6, R9, 0x1f, RZ ;  /* 0x0000001f09067819 */ /* 0x000fe200000006ff */
[----:B-1----:R-:W-:Y:S06]  /*ca70*/  @!P0 BRA `(.L_x_260) ;  /* 0x0000000800508947 */ /* 0x002fec0003800000 */
.L_x_290:
[----:B------:R-:W1:Y:S01]  /*ca80*/  SYNCS.PHASECHK.TRANS64.TRYWAIT P0, [R11+URZ], R6 ;  /* 0x000000060b0075a7 */ /* 0x000e62000800017f */
[----:B------:R-:W-:-:S05]  /*ca90*/  VIADD R2, R7, 0x1 ;  /* 0x0000000107027836 */ /* 0x000fca0000000000 */
[----:B------:R-:W-:-:S04]  /*caa0*/  ISETP.NE.AND P1, PT, R2, 0x17, PT ;  /* 0x000000170200780c */ /* 0x000fc80003f25270 */
[----:B------:R-:W-:Y:S02]  /*cab0*/  SEL R4, RZ, 0x1, P1 ;  /* 0x00000001ff047807 */ /* 0x000fe40000800000 */
[----:B------:R-:W-:Y:S02]  /*cac0*/  SEL R3, R2, RZ, P1 ;  /* 0x000000ff02037207 */ /* 0x000fe40000800000 */
[----:B------:R-:W-:Y:S01]  /*cad0*/  LOP3.LUT R4, R9, R4, RZ, 0x3c, !PT ;  /* 0x0000000409047212 */ /* 0x000fe200078e3cff */
[----:B-1----:R-:W-:Y:S06]  /*cae0*/  @!P0 BRA `(.L_x_261) ;  /* 0x0000000800488947 */ /* 0x002fec0003800000 */
.L_x_291:
[----:B------:R-:W-:Y:S01]  /*caf0*/  IMAD R3, R3, 0x8, R0 ;  /* 0x0000000803037824 */ /* 0x000fe200078e0200 */
[----:B------:R-:W-:-:S07]  /*cb00*/  SHF.L.U32 R0, R4, 0x1f, RZ ;  /* 0x0000001f04007819 */ /* 0x000fce00000006ff */
.L_x_262:
[----:B--2---:R2:W3:Y:S02]  /*cb10*/  SYNCS.PHASECHK.TRANS64.TRYWAIT P0, [R3+URZ], R0 ;  /* 0x00000000030075a7 */ /* 0x0044e4000800017f */
[----:B---3--:R-:W-:Y:S05]  /*cb20*/  @!P0 NANOSLEEP.SYNCS 0x989680 ;  /* 0x009896800000895d */ /* 0x008fea0003900000 */
[----:B------:R-:W3:Y:S02]  /*cb30*/  @!P0 SYNCS.PHASECHK.TRANS64 P0, [R3+URZ], R0 ;  /* 0x00000000030085a7 */ /* 0x000ee4000800007f */
[----:B---3--:R-:W-:Y:S05]  /*cb40*/  @!P0 BRA `(.L_x_262) ;  /* 0xfffffffc00f08947 */ /* 0x008fea000383ffff */
.L_x_238:
[----:B------:R-:W-:Y:S05]  /*cb50*/  BSYNC B0 ;  /* 0x0000000000007941 */ /* 0x000fea0003800000 */
.L_x_237:
[----:B------:R-:W-:Y:S05]  /*cb60*/  EXIT ;  /* 0x000000000000794d */ /* 0x000fea0003800000 */
.L_x_22:
[----:B-1----:R-:W-:-:S04]  /*cb70*/  IMAD.U32 R14, RZ, RZ, UR7 ;  /* 0x00000007ff0e7e24 */ /* 0x002fc8000f8e00ff */
[----:B------:R1:W4:Y:S03]  /*cb80*/  SYNCS.PHASECHK.TRANS64.TRYWAIT P0, [R14+URZ], R13 ;  /* 0x0000000d0e0075a7 */ /* 0x000326000800017f */
[----:B----4-:R-:W-:Y:S05]  /*cb90*/  @!P0 NANOSLEEP.SYNCS 0x989680 ;  /* 0x009896800000895d */ /* 0x010fea0003900000 */
[----:B------:R-:W4:Y:S02]  /*cba0*/  @!P0 SYNCS.PHASECHK.TRANS64 P0, [R14+URZ], R13 ;  /* 0x0000000d0e0085a7 */ /* 0x000f24000800007f */
[----:B----4-:R-:W-:Y:S05]  /*cbb0*/  @!P0 BRA `(.L_x_22) ;  /* 0xfffffffc00ec8947 */ /* 0x010fea000383ffff */
[----:B------:R-:W-:Y:S05]  /*cbc0*/  BRA `(.L_x_21) ;  /* 0xffffff5000147947 */ /* 0x000fea000383ffff */
.L_x_28:
[----:B-1----:R-:W-:-:S04]  /*cbd0*/  IMAD.U32 R192, RZ, RZ, UR9 ;  /* 0x00000009ffc07e24 */ /* 0x002fc8000f8e00ff */
[----:B------:R1:W4:Y:S03]  /*cbe0*/  SYNCS.PHASECHK.TRANS64.TRYWAIT P0, [R192+URZ], R191 ;  /* 0x000000bfc00075a7 */ /* 0x000326000800017f */
[----:B----4-:R-:W-:Y:S05]  /*cbf0*/  @!P0 NANOSLEEP.SYNCS 0x989680 ;  /* 0x009896800000895d */ /* 0x010fea0003900000 */
[----:B------:R-:W4:Y:S02]  /*cc00*/  @!P0 SYNCS.PHASECHK.TRANS64 P0, [R192+URZ], R191 ;  /* 0x000000bfc00085a7 */ /* 0x000f24000800007f */
[----:B----4-:R-:W-:Y:S05]  /*cc10*/  @!P0 BRA `(.L_x_28) ;  /* 0xfffffffc00ec8947 */ /* 0x010fea000383ffff */
[----:B------:R-:W-:Y:S05]  /*cc20*/  BRA `(.L_x_27) ;  /* 0xffffff5c00707947 */ /* 0x000fea000383ffff */
.L_x_225:
[----:B------:R-:W-:Y:S01]  /*cc30*/  BSSY B1, `(.L_x_263) ;  /* 0x0000006000017945 */ /* 0x000fe20003800000 */
[----:B------:R-:W-:-:S07]  /*cc40*/  IMAD.MOV.U32 R7, RZ, RZ, -0x1 ;  /* 0xffffffffff077424 */ /* 0x000fce00078e00ff */
[----:B------:R-:W-:Y:S05]  /*cc50*/  WARPSYNC.COLLECTIVE R7, `(.L_x_264) ;  /* 0x00000000070c7348 */ /* 0x000fea0003c00000 */
[----:B------:R-:W-:Y:S02]  /*cc60*/  ELECT P0, UR62, PT ;  /* 0x00000000003e782f */ /* 0x000fe40003800000 */
[----:B------:R-:W-:Y:S01]  /*cc70*/  MOV R7, UR62 ;  /* 0x0000003e00077c02 */ /* 0x000fe20008000f00 */
[----:B------:R-:W-:Y:S10]  /*cc80*/  ENDCOLLECTIVE ;  /* 0x000000000000791b */ /* 0x000ff40003800000 */
.L_x_264:
[----:B------:R-:W-:Y:S05]  /*cc90*/  BSYNC B1 ;  /* 0x0000000000017941 */ /* 0x000fea0003800000 */
.L_x_263:
[----:B------:R-:W-:Y:S05]  /*cca0*/  BRA `(.L_x_265) ;  /* 0xffffffe400947947 */ /* 0x000fea000383ffff */
.L_x_228:
[----:B-1----:R1:W2:Y:S02]  /*ccb0*/  SYNCS.PHASECHK.TRANS64.TRYWAIT P0, [R20+URZ+0xb8], R9 ;  /* 0x0000b809140075a7 */ /* 0x0022a4000800017f */
[----:B--2---:R-:W-:Y:S05]  /*ccc0*/  @!P0 NANOSLEEP.SYNCS 0x989680 ;  /* 0x009896800000895d */ /* 0x004fea0003900000 */
[----:B------:R-:W2:Y:S02]  /*ccd0*/  @!P0 SYNCS.PHASECHK.TRANS64 P0, [R20+URZ+0xb8], R9 ;  /* 0x0000b809140085a7 */ /* 0x000ea4000800007f */
[----:B--2---:R-:W-:Y:S05]  /*cce0*/  @!P0 BRA `(.L_x_228) ;  /* 0xfffffffc00f08947 */ /* 0x004fea000383ffff */
[----:B------:R-:W-:Y:S05]  /*ccf0*/  BRA `(.L_x_266) ;  /* 0xffffffe400d07947 */ /* 0x000fea000383ffff */
.L_x_236:
[----:B------:R-:W-:Y:S01]  /*cd00*/  BSSY B0, `(.L_x_267) ;  /* 0x0000006000007945 */ /* 0x000fe20003800000 */
[----:B------:R-:W-:-:S07]  /*cd10*/  IMAD.MOV.U32 R7, RZ, RZ, -0x1 ;  /* 0xffffffffff077424 */ /* 0x000fce00078e00ff */
[----:B------:R-:W-:Y:S05]  /*cd20*/  WARPSYNC.COLLECTIVE R7, `(.L_x_268) ;  /* 0x00000000070c7348 */ /* 0x000fea0003c00000 */
[----:B------:R-:W-:Y:S02]  /*cd30*/  ELECT P0, UR62, PT ;  /* 0x00000000003e782f */ /* 0x000fe40003800000 */
[----:B------:R-:W-:Y:S01]  /*cd40*/  MOV R7, UR62 ;  /* 0x0000003e00077c02 */ /* 0x000fe20008000f00 */
[----:B------:R-:W-:Y:S10]  /*cd50*/  ENDCOLLECTIVE ;  /* 0x000000000000791b */ /* 0x000ff40003800000 */
.L_x_268:
[----:B------:R-:W-:Y:S05]  /*cd60*/  BSYNC B0 ;  /* 0x0000000000007941 */ /* 0x000fea0003800000 */
.L_x_267:
[----:B------:R-:W-:Y:S05]  /*cd70*/  BRA `(.L_x_269) ;  /* 0xfffffff0001c7947 */ /* 0x000fea000383ffff */
.L_x_240:
[----:B0-----:R0:W1:Y:S02]  /*cd80*/  SYNCS.PHASECHK.TRANS64.TRYWAIT P0, [R6+URZ], R3 ;  /* 0x00000003060075a7 */ /* 0x001064000800017f */
[----:B-1----:R-:W-:Y:S05]  /*cd90*/  @!P0 NANOSLEEP.SYNCS 0x989680 ;  /* 0x009896800000895d */ /* 0x002fea0003900000 */
[----:B------:R-:W1:Y:S02]  /*cda0*/  @!P0 SYNCS.PHASECHK.TRANS64 P0, [R6+URZ], R3 ;  /* 0x00000003060085a7 */ /* 0x000e64000800007f */
[----:B-1----:R-:W-:Y:S05]  /*cdb0*/  @!P0 BRA `(.L_x_240) ;  /* 0xfffffffc00f08947 */ /* 0x002fea000383ffff */
[----:B------:R-:W-:Y:S05]  /*cdc0*/  BRA `(.L_x_270) ;  /* 0xfffffff0005c7947 */ /* 0x000fea000383ffff */
.L_x_241:
[----:B0-----:R0:W1:Y:S02]  /*cdd0*/  SYNCS.PHASECHK.TRANS64.TRYWAIT P0, [R7+URZ], R4 ;  /* 0x00000004070075a7 */ /* 0x001064000800017f */
[----:B-1----:R-:W-:Y:S05]  /*cde0*/  @!P0 NANOSLEEP.SYNCS 0x989680 ;  /* 0x009896800000895d */ /* 0x002fea0003900000 */
[----:B------:R-:W1:Y:S02]  /*cdf0*/  @!P0 SYNCS.PHASECHK.TRANS64 P0, [R7+URZ], R4 ;  /* 0x00000004070085a7 */ /* 0x000e64000800007f */
[----:B-1----:R-:W-:Y:S05]  /*ce00*/  @!P0 BRA `(.L_x_241) ;  /* 0xfffffffc00f08947 */ /* 0x002fea000383ffff */
[----:B------:R-:W-:Y:S05]  /*ce10*/  BRA `(.L_x_271) ;  /* 0xfffffff0006c7947 */ /* 0x000fea000383ffff */
.L_x_242:
[----:B0-----:R0:W1:Y:S02]  /*ce20*/  SYNCS.PHASECHK.TRANS64.TRYWAIT P0, [R6+URZ], R5 ;  /* 0x00000005060075a7 */ /* 0x001064000800017f */
[----:B-1----:R-:W-:Y:S05]  /*ce30*/  @!P0 NANOSLEEP.SYNCS 0x989680 ;  /* 0x009896800000895d */ /* 0x002fea0003900000 */
[----:B------:R-:W1:Y:S02]  /*ce40*/  @!P0 SYNCS.PHASECHK.TRANS64 P0, [R6+URZ], R5 ;  /* 0x00000005060085a7 */ /* 0x000e64000800007f */
[----:B-1----:R-:W-:Y:S05]  /*ce50*/  @!P0 BRA `(.L_x_242) ;  /* 0xfffffffc00f08947 */ /* 0x002fea000383ffff */
[----:B------:R-:W-:Y:S05]  /*ce60*/  BRA `(.L_x_272) ;  /* 0xfffffff0007c7947 */ /* 0x000fea000383ffff */
.L_x_243:
[----:B0-----:R0:W1:Y:S02]  /*ce70*/  SYNCS.PHASECHK.TRANS64.TRYWAIT P0, [R9+URZ], R4 ;  /* 0x00000004090075a7 */ /* 0x001064000800017f */
[----:B-1----:R-:W-:Y:S05]  /*ce80*/  @!P0 NANOSLEEP.SYNCS 0x989680 ;  /* 0x009896800000895d */ /* 0x002fea0003900000 */
[----:B------:R-:W1:Y:S02]  /*ce90*/  @!P0 SYNCS.PHASECHK.TRANS64 P0, [R9+URZ], R4 ;  /* 0x00000004090085a7 */ /* 0x000e64000800007f */
[----:B-1----:R-:W-:Y:S05]  /*cea0*/  @!P0 BRA `(.L_x_243) ;  /* 0xfffffffc00f08947 */ /* 0x002fea000383ffff */
[----:B------:R-:W-:Y:S05]  /*ceb0*/  BRA `(.L_x_273) ;  /* 0xfffffff0008c7947 */ /* 0x000fea000383ffff */
.L_x_244:
[----:B0-----:R0:W1:Y:S02]  /*cec0*/  SYNCS.PHASECHK.TRANS64.TRYWAIT P0, [R6+URZ], R5 ;  /* 0x00000005060075a7 */ /* 0x001064000800017f */
[----:B-1----:R-:W-:Y:S05]  /*ced0*/  @!P0 NANOSLEEP.SYNCS 0x989680 ;  /* 0x009896800000895d */ /* 0x002fea0003900000 */
[----:B------:R-:W1:Y:S02]  /*cee0*/  @!P0 SYNCS.PHASECHK.TRANS64 P0, [R6+URZ], R5 ;  /* 0x00000005060085a7 */ /* 0x000e64000800007f */
[----:B-1----:R-:W-:Y:S05]  /*cef0*/  @!P0 BRA `(.L_x_244) ;  /* 0xfffffffc00f08947 */ /* 0x002fea000383ffff */
[----:B------:R-:W-:Y:S05]  /*cf00*/  BRA `(.L_x_274) ;  /* 0xfffffff0009c7947 */ /* 0x000fea000383ffff */
.L_x_245:
[----:B0-----:R0:W1:Y:S02]  /*cf10*/  SYNCS.PHASECHK.TRANS64.TRYWAIT P0, [R9+URZ], R4 ;  /* 0x00000004090075a7 */ /* 0x001064000800017f */
[----:B-1----:R-:W-:Y:S05]  /*cf20*/  @!P0 NANOSLEEP.SYNCS 0x989680 ;  /* 0x009896800000895d */ /* 0x002fea0003900000 */
[----:B------:R-:W1:Y:S02]  /*cf30*/  @!P0 SYNCS.PHASECHK.TRANS64 P0, [R9+URZ], R4 ;  /* 0x00000004090085a7 */ /* 0x000e64000800007f */
[----:B-1----:R-:W-:Y:S05]  /*cf40*/  @!P0 BRA `(.L_x_245) ;  /* 0xfffffffc00f08947 */ /* 0x002fea000383ffff */
[----:B------:R-:W-:Y:S05]  /*cf50*/  BRA `(.L_x_275) ;  /* 0xfffffff000ac7947 */ /* 0x000fea000383ffff */
.L_x_246:
[----:B0-----:R0:W1:Y:S02]  /*cf60*/  SYNCS.PHASECHK.TRANS64.TRYWAIT P0, [R6+URZ], R5 ;  /* 0x00000005060075a7 */ /* 0x001064000800017f */
[----:B-1----:R-:W-:Y:S05]  /*cf70*/  @!P0 NANOSLEEP.SYNCS 0x989680 ;  /* 0x009896800000895d */ /* 0x002fea0003900000 */
[----:B------:R-:W1:Y:S02]  /*cf80*/  @!P0 SYNCS.PHASECHK.TRANS64 P0, [R6+URZ], R5 ;  /* 0x00000005060085a7 */ /* 0x000e64000800007f */
[----:B-1----:R-:W-:Y:S05]  /*cf90*/  @!P0 BRA `(.L_x_246) ;  /* 0xfffffffc00f08947 */ /* 0x002fea000383ffff */
[----:B------:R-:W-:Y:S05]  /*cfa0*/  BRA `(.L_x_276) ;  /* 0xfffffff000bc7947 */ /* 0x000fea000383ffff */
.L_x_247:
[----:B0-----:R0:W1:Y:S02]  /*cfb0*/  SYNCS.PHASECHK.TRANS64.TRYWAIT P0, [R9+URZ], R4 ;  /* 0x00000004090075a7 */ /* 0x001064000800017f */
[----:B-1----:R-:W-:Y:S05]  /*cfc0*/  @!P0 NANOSLEEP.SYNCS 0x989680 ;  /* 0x009896800000895d */ /* 0x002fea0003900000 */
[----:B------:R-:W1:Y:S02]  /*cfd0*/  @!P0 SYNCS.PHASECHK.TRANS64 P0, [R9+URZ], R4 ;  /* 0x00000004090085a7 */ /* 0x000e64000800007f */
[----:B-1----:R-:W-:Y:S05]  /*cfe0*/  @!P0 BRA `(.L_x_247) ;  /* 0xfffffffc00f08947 */ /* 0x002fea000383ffff */
[----:B------:R-:W-:Y:S05]  /*cff0*/  BRA `(.L_x_277) ;  /* 0xfffffff000cc7947 */ /* 0x000fea000383ffff */
.L_x_248:
[----:B0-----:R0:W1:Y:S02]  /*d000*/  SYNCS.PHASECHK.TRANS64.TRYWAIT P0, [R6+URZ], R5 ;  /* 0x00000005060075a7 */ /* 0x001064000800017f */
[----:B-1----:R-:W-:Y:S05]  /*d010*/  @!P0 NANOSLEEP.SYNCS 0x989680 ;  /* 0x009896800000895d */ /* 0x002fea0003900000 */
[----:B------:R-:W1:Y:S02]  /*d020*/  @!P0 SYNCS.PHASECHK.TRANS64 P0, [R6+URZ], R5 ;  /* 0x00000005060085a7 */ /* 0x000e64000800007f */
[----:B-1----:R-:W-:Y:S05]  /*d030*/  @!P0 BRA `(.L_x_248) ;  /* 0xfffffffc00f08947 */ /* 0x002fea000383ffff */
[----:B------:R-:W-:Y:S05]  /*d040*/  BRA `(.L_x_278) ;  /* 0xfffffff000dc7947 */ /* 0x000fea000383ffff */
.L_x_249:
[----:B0-----:R0:W1:Y:S02]  /*d050*/  SYNCS.PHASECHK.TRANS64.TRYWAIT P0, [R9+URZ], R4 ;  /* 0x00000004090075a7 */ /* 0x001064000800017f */
[----:B-1----:R-:W-:Y:S05]  /*d060*/  @!P0 NANOSLEEP.SYNCS 0x989680 ;  /* 0x009896800000895d */ /* 0x002fea0003900000 */
[----:B------:R-:W1:Y:S02]  /*d070*/  @!P0 SYNCS.PHASECHK.TRANS64 P0, [R9+URZ], R4 ;  /* 0x00000004090085a7 */ /* 0x000e64000800007f */
[----:B-1----:R-:W-:Y:S05]  /*d080*/  @!P0 BRA `(.L_x_249) ;  /* 0xfffffffc00f08947 */ /* 0x002fea000383ffff */
[----:B------:R-:W-:Y:S05]  /*d090*/  BRA `(.L_x_279) ;  /* 0xfffffff000ec7947 */ /* 0x000fea000383ffff */
.L_x_250:
[----:B0-----:R0:W1:Y:S02]  /*d0a0*/  SYNCS.PHASECHK.TRANS64.TRYWAIT P0, [R6+URZ], R5 ;  /* 0x00000005060075a7 */ /* 0x001064000800017f */
[----:B-1----:R-:W-:Y:S05]  /*d0b0*/  @!P0 NANOSLEEP.SYNCS 0x989680 ;  /* 0x009896800000895d */ /* 0x002fea0003900000 */
[----:B------:R-:W1:Y:S02]  /*d0c0*/  @!P0 SYNCS.PHASECHK.TRANS64 P0, [R6+URZ], R5 ;  /* 0x00000005060085a7 */ /* 0x000e64000800007f */
[----:B-1----:R-:W-:Y:S05]  /*d0d0*/  @!P0 BRA `(.L_x_250) ;  /* 0xfffffffc00f08947 */ /* 0x002fea000383ffff */
[----:B------:R-:W-:Y:S05]  /*d0e0*/  BRA `(.L_x_280) ;  /* 0xfffffff000fc7947 */ /* 0x000fea000383ffff */
.L_x_251:
[----:B0-----:R0:W1:Y:S02]  /*d0f0*/  SYNCS.PHASECHK.TRANS64.TRYWAIT P0, [R9+URZ], R4 ;  /* 0x00000004090075a7 */ /* 0x001064000800017f */
[----:B-1----:R-:W-:Y:S05]  /*d100*/  @!P0 NANOSLEEP.SYNCS 0x989680 ;  /* 0x009896800000895d */ /* 0x002fea0003900000 */
[----:B------:R-:W1:Y:S02]  /*d110*/  @!P0 SYNCS.PHASECHK.TRANS64 P0, [R9+URZ], R4 ;  /* 0x00000004090085a7 */ /* 0x000e64000800007f */
[----:B-1----:R-:W-:Y:S05]  /*d120*/  @!P0 BRA `(.L_x_251) ;  /* 0xfffffffc00f08947 */ /* 0x002fea000383ffff */
[----:B------:R-:W-:Y:S05]  /*d130*/  BRA `(.L_x_281) ;  /* 0xfffffff4000c7947 */ /* 0x000fea000383ffff */
.L_x_252:
[----:B0-----:R0:W1:Y:S02]  /*d140*/  SYNCS.PHASECHK.TRANS64.TRYWAIT P0, [R6+URZ], R5 ;  /* 0x00000005060075a7 */ /* 0x001064000800017f */
[----:B-1----:R-:W-:Y:S05]  /*d150*/  @!P0 NANOSLEEP.SYNCS 0x989680 ;  /* 0x009896800000895d */ /* 0x002fea0003900000 */
[----:B------:R-:W1:Y:S02]  /*d160*/  @!P0 SYNCS.PHASECHK.TRANS64 P0, [R6+URZ], R5 ;  /* 0x00000005060085a7 */ /* 0x000e64000800007f */
[----:B-1----:R-:W-:Y:S05]  /*d170*/  @!P0 BRA `(.L_x_252) ;  /* 0xfffffffc00f08947 */ /* 0x002fea000383ffff */
[----:B------:R-:W-:Y:S05]  /*d180*/  BRA `(.L_x_282) ;  /* 0xfffffff4001c7947 */ /* 0x000fea000383ffff */
.L_x_253:
[----:B0-----:R0:W1:Y:S02]  /*d190*/  SYNCS.PHASECHK.TRANS64.TRYWAIT P0, [R9+URZ], R4 ;  /* 0x00000004090075a7 */ /* 0x001064000800017f */
[----:B-1----:R-:W-:Y:S05]  /*d1a0*/  @!P0 NANOSLEEP.SYNCS 0x989680 ;  /* 0x009896800000895d */ /* 0x002fea0003900000 */
[----:B------:R-:W1:Y:S02]  /*d1b0*/  @!P0 SYNCS.PHASECHK.TRANS64 P0, [R9+URZ], R4 ;  /* 0x00000004090085a7 */ /* 0x000e64000800007f */
[----:B-1----:R-:W-:Y:S05]  /*d1c0*/  @!P0 BRA `(.L_x_253) ;  /* 0xfffffffc00f08947 */ /* 0x002fea000383ffff */
[----:B------:R-:W-:Y:S05]  /*d1d0*/  BRA `(.L_x_283) ;  /* 0xfffffff4002c7947 */ /* 0x000fea000383ffff */
.L_x_254:
[----:B0-----:R0:W1:Y:S02]  /*d1e0*/  SYNCS.PHASECHK.TRANS64.TRYWAIT P0, [R6+URZ], R5 ;  /* 0x00000005060075a7 */ /* 0x001064000800017f */
[----:B-1----:R-:W-:Y:S05]  /*d1f0*/  @!P0 NANOSLEEP.SYNCS 0x989680 ;  /* 0x009896800000895d */ /* 0x002fea0003900000 */
[----:B------:R-:W1:Y:S02]  /*d200*/  @!P0 SYNCS.PHASECHK.TRANS64 P0, [R6+URZ], R5 ;  /* 0x00000005060085a7 */ /* 0x000e64000800007f */
[----:B-1----:R-:W-:Y:S05]  /*d210*/  @!P0 BRA `(.L_x_254) ;  /* 0xfffffffc00f08947 */ /* 0x002fea000383ffff */
[----:B------:R-:W-:Y:S05]  /*d220*/  BRA `(.L_x_284) ;  /* 0xfffffff4003c7947 */ /* 0x000fea000383ffff */
.L_x_255:
[----:B0-----:R0:W1:Y:S02]  /*d230*/  SYNCS.PHASECHK.TRANS64.TRYWAIT P0, [R9+URZ], R4 ;  /* 0x00000004090075a7 */ /* 0x001064000800017f */
[----:B-1----:R-:W-:Y:S05]  /*d240*/  @!P0 NANOSLEEP.SYNCS 0x989680 ;  /* 0x009896800000895d */ /* 0x002fea0003900000 */
[----:B------:R-:W1:Y:S02]  /*d250*/  @!P0 SYNCS.PHASECHK.TRANS64 P0, [R9+URZ], R4 ;  /* 0x00000004090085a7 */ /* 0x000e64000800007f */
[----:B-1----:R-:W-:Y:S05]  /*d260*/  @!P0 BRA `(.L_x_255) ;  /* 0xfffffffc00f08947 */ /* 0x002fea000383ffff */
[----:B------:R-:W-:Y:S05]  /*d270*/  BRA `(.L_x_285) ;  /* 0xfffffff4004c7947 */ /* 0x000fea000383ffff */
.L_x_256:
[----:B0-----:R0:W1:Y:S02]  /*d280*/  SYNCS.PHASECHK.TRANS64.TRYWAIT P0, [R6+URZ], R5 ;  /* 0x00000005060075a7 */ /* 0x001064000800017f */
[----:B-1----:R-:W-:Y:S05]  /*d290*/  @!P0 NANOSLEEP.SYNCS 0x989680 ;  /* 0x009896800000895d */ /* 0x002fea0003900000 */
[----:B------:R-:W1:Y:S02]  /*d2a0*/  @!P0 SYNCS.PHASECHK.TRANS64 P0, [R6+URZ], R5 ;  /* 0x00000005060085a7 */ /* 0x000e64000800007f */
[----:B-1----:R-:W-:Y:S05]  /*d2b0*/  @!P0 BRA `(.L_x_256) ;  /* 0xfffffffc00f08947 */ /* 0x002fea000383ffff */
[----:B------:R-:W-:Y:S05]  /*d2c0*/  BRA `(.L_x_286) ;  /* 0xfffffff4005c7947 */ /* 0x000fea000383ffff */
.L_x_257:
[----:B0-----:R0:W1:Y:S02]  /*d2d0*/  SYNCS.PHASECHK.TRANS64.TRYWAIT P0, [R9+URZ], R4 ;  /* 0x00000004090075a7 */ /* 0x001064000800017f */
[----:B-1----:R-:W-:Y:S05]  /*d2e0*/  @!P0 NANOSLEEP.SYNCS 0x989680 ;  /* 0x009896800000895d */ /* 0x002fea0003900000 */
[----:B------:R-:W1:Y:S02]  /*d2f0*/  @!P0 SYNCS.PHASECHK.TRANS64 P0, [R9+URZ], R4 ;  /* 0x00000004090085a7 */ /* 0x000e64000800007f */
[----:B-1----:R-:W-:Y:S05]  /*d300*/  @!P0 BRA `(.L_x_257) ;  /* 0xfffffffc00f08947 */ /* 0x002fea000383ffff */
[----:B------:R-:W-:Y:S05]  /*d310*/  BRA `(.L_x_287) ;  /* 0xfffffff4006c7947 */ /* 0x000fea000383ffff */
.L_x_258:
[----:B0-----:R0:W1:Y:S02]  /*d320*/  SYNCS.PHASECHK.TRANS64.TRYWAIT P0, [R6+URZ], R5 ;  /* 0x00000005060075a7 */ /* 0x001064000800017f */
[----:B-1----:R-:W-:Y:S05]  /*d330*/  @!P0 NANOSLEEP.SYNCS 0x989680 ;  /* 0x009896800000895d */ /* 0x002fea0003900000 */
[----:B------:R-:W1:Y:S02]  /*d340*/  @!P0 SYNCS.PHASECHK.TRANS64 P0, [R6+URZ], R5 ;  /* 0x00000005060085a7 */ /* 0x000e64000800007f */
[----:B-1----:R-:W-:Y:S05]  /*d350*/  @!P0 BRA `(.L_x_258) ;  /* 0xfffffffc00f08947 */ /* 0x002fea000383ffff */
[----:B------:R-:W-:Y:S05]  /*d360*/  BRA `(.L_x_288) ;  /* 0xfffffff4007c7947 */ /* 0x000fea000383ffff */
.L_x_259:
[----:B0-----:R0:W1:Y:S02]  /*d370*/  SYNCS.PHASECHK.TRANS64.TRYWAIT P0, [R9+URZ], R4 ;  /* 0x00000004090075a7 */ /* 0x001064000800017f */
[----:B-1----:R-:W-:Y:S05]  /*d380*/  @!P0 NANOSLEEP.SYNCS 0x989680 ;  /* 0x009896800000895d */ /* 0x002fea0003900000 */
[----:B------:R-:W1:Y:S02]  /*d390*/  @!P0 SYNCS.PHASECHK.TRANS64 P0, [R9+URZ], R4 ;  /* 0x00000004090085a7 */ /* 0x000e64000800007f */
[----:B-1----:R-:W-:Y:S05]  /*d3a0*/  @!P0 BRA `(.L_x_259) ;  /* 0xfffffffc00f08947 */ /* 0x002fea000383ffff */
[----:B------:R-:W-:Y:S05]  /*d3b0*/  BRA `(.L_x_289) ;  /* 0xfffffff4008c7947 */ /* 0x000fea000383ffff */
.L_x_260:
[----:B0-----:R0:W1:Y:S02]  /*d3c0*/  SYNCS.PHASECHK.TRANS64.TRYWAIT P0, [R10+URZ], R5 ;  /* 0x000000050a0075a7 */ /* 0x001064000800017f */
[----:B-1----:R-:W-:Y:S05]  /*d3d0*/  @!P0 NANOSLEEP.SYNCS 0x989680 ;  /* 0x009896800000895d */ /* 0x002fea0003900000 */
[----:B------:R-:W1:Y:S02]  /*d3e0*/  @!P0 SYNCS.PHASECHK.TRANS64 P0, [R10+URZ], R5 ;  /* 0x000000050a0085a7 */ /* 0x000e64000800007f */
[----:B-1----:R-:W-:Y:S05]  /*d3f0*/  @!P0 BRA `(.L_x_260) ;  /* 0xfffffffc00f08947 */ /* 0x002fea000383ffff */
[----:B------:R-:W-:Y:S05]  /*d400*/  BRA `(.L_x_290) ;  /* 0xfffffff4009c7947 */ /* 0x000fea000383ffff */
.L_x_261:
[----:B-1----:R1:W2:Y:S02]  /*d410*/  SYNCS.PHASECHK.TRANS64.TRYWAIT P0, [R11+URZ], R6 ;  /* 0x000000060b0075a7 */ /* 0x0022a4000800017f */
[----:B--2---:R-:W-:Y:S05]  /*d420*/  @!P0 NANOSLEEP.SYNCS 0x989680 ;  /* 0x009896800000895d */ /* 0x004fea0003900000 */
[----:B------:R-:W2:Y:S02]  /*d430*/  @!P0 SYNCS.PHASECHK.TRANS64 P0, [R11+URZ], R6 ;  /* 0x000000060b0085a7 */ /* 0x000ea4000800007f */
[----:B--2---:R-:W-:Y:S05]  /*d440*/  @!P0 BRA `(.L_x_261) ;  /* 0xfffffffc00f08947 */ /* 0x004fea000383ffff */
[----:B------:R-:W-:Y:S05]  /*d450*/  BRA `(.L_x_291) ;  /* 0xfffffff400a47947 */ /* 0x000fea000383ffff */
.L_x_292:
[----:B------:R-:W-:-:S00]  /*d460*/  BRA `(.L_x_292) ;  /* 0xfffffffc00fc7947 */ /* 0x000fc0000383ffff */
[----:B------:R-:W-:-:S00]  /*d470*/  NOP ;  /* 0x0000000000007918 */ /* 0x000fc00000000000 */
        /* <DEDUP_REMOVED lines=8> */
.L_x_293:


//--------------------- .nv.shared._ZN7cutlass13device_kernelINS_4gemm6kernel13GemmUniversalIN4cute5tupleIJiiiiEEENS1_10collective13CollectiveMmaINS1_37MainloopSm90TmaGmmaWarpSpecializedFP8ILi23ENS5_IJNS4_1CILi2EEENSA_ILi1EEESC_EEENS1_35KernelTmaWarpSpecializedCooperativeEEENS5_IJNSA_ILi128EEENSA_ILi176EEENSA_ILi32EEEEEENS_12float_e4m3_tENS5_IJlSC_lEEESK_SL_NS4_8TiledMMAINS4_8MMA_AtomIJNS4_4SM904GMMA30MMA_64x16x32_F32E4M3E4M3_SS_TNILNSP_7ScaleInE1ELSR_1EEEEEENS4_6LayoutISD_NS5_IJSC_NSA_ILi0EEESV_EEEEENS5_IJNS4_10UnderscoreESY_SY_EEEEENS4_13SM90_TMA_LOADENS4_14ComposedLayoutINS4_7SwizzleILi1ELi4ELi3EEENS4_18smem_ptr_flag_bitsILi8EEENSU_INS5_IJNSA_ILi8EEESI_EEENS5_IJSI_SC_EEEEEEEvNS4_8identityENS4_23SM90_TMA_LOAD_MULTICASTES1B_vS1C_EENS_8epilogue10collective6detail29Sm90TmaWarpSpecializedAdapterINS1G_15DefaultEpilogueISK_SL_SL_NS1F_6thread17LinearCombinationISK_Li1EffLNS1K_9ScaleType4KindE0ELNS_15FloatRoundStyleE2ESK_EENS1_15EpilogueDefaultEEEEEvvEEEEvNT_6ParamsE --------------------------
	.section	.nv.shared._ZN7cutlass13device_kernelINS_4gemm6kernel13GemmUniversalIN4cute5tupleIJiiiiEEENS1_10collective13CollectiveMmaINS1_37MainloopSm90TmaGmmaWarpSpecializedFP8ILi23ENS5_IJNS4_1CILi2EEENSA_ILi1EEESC_EEENS1_35KernelTmaWarpSpecializedCooperativeEEENS5_IJNSA_ILi128EEENSA_ILi176EEENSA_ILi32EEEEEENS_12float_e4m3_tENS5_IJlSC_lEEESK_SL_NS4_8TiledMMAINS4_8MMA_AtomIJNS4_4SM904GMMA30MMA_64x16x32_F32E4M3E4M3_SS_TNILNSP_7ScaleInE1ELSR_1EEEEEENS4_6LayoutISD_NS5_IJSC_NSA_ILi0EEESV_EEEEENS5_IJNS4_10UnderscoreESY_SY_EEEEENS4_13SM90_TMA_LOADENS4_14ComposedLayoutINS4_7SwizzleILi1ELi4ELi3EEENS4_18smem_ptr_flag_bitsILi8EEENSU_INS5_IJNSA_ILi8EEESI_EEENS5_IJSI_SC_EEEEEEEvNS4_8identityENS4_23SM90_TMA_LOAD_MULTICASTES1B_vS1C_EENS_8epilogue10collective6detail29Sm90TmaWarpSpecializedAdapterINS1G_15DefaultEpilogueISK_SL_SL_NS1F_6thread17LinearCombinationISK_Li1EffLNS1K_9ScaleType4KindE0ELNS_15FloatRoundStyleE2ESK_EENS1_15EpilogueDefaultEEEEEvvEEEEvNT_6ParamsE,"aw",@nobits
	.sectionflags	@""
	.align	16
	.zero		1024


//--------------------- .nv.shared.reserved.0     --------------------------
	.section	.nv.shared.reserved.0,"aw",@nobits
	.weak		__nv_reservedSMEM_offset_0_alias
	.size		__nv_reservedSMEM_offset_0_alias, 0, 0
	.other		__nv_reservedSMEM_offset_0_alias,@"STO_CUDA_RESERVED_SHARED STV_DEFAULT"
__nv_reservedSMEM_offset_0_alias:
	.zero		0


//--------------------- .nv.global                --------------------------
	.section	.nv.global,"aw",@nobits
.nv.global:
	.type		_ZN39_INTERNAL_7425e005_4_k_cu_2f72cad9_95784cute1_E,@object
	.size		_ZN39_INTERNAL_7425e005_4_k_cu_2f72cad9_95784cute1_E,(_ZN39_INTERNAL_7425e005_4_k_cu_2f72cad9_95784cuda3std3__45__cpo6cbeginE - _ZN39_INTERNAL_7425e005_4_k_cu_2f72cad9_95784cute1_E)
_ZN39_INTERNAL_7425e005_4_k_cu_2f72cad9_95784cute1_E:
	.zero		1
	.type		_ZN39_INTERNAL_7425e005_4_k_cu_2f72cad9_95784cuda3std3__45__cpo6cbeginE,@object
	.size		_ZN39_INTERNAL_7425e005_4_k_cu_2f72cad9_95784cuda3std3__45__cpo6cbeginE,(_ZN39_INTERNAL_7425e005_4_k_cu_2f72cad9_95784cuda3std3__48in_placeE - _ZN39_INTERNAL_7425e005_4_k_cu_2f72cad9_95784cuda3std3__45__cpo6cbeginE)
_ZN39_INTERNAL_7425e005_4_k_cu_2f72cad9_95784cuda3std3__45__cpo6cbeginE:
	.zero		1
	.type		_ZN39_INTERNAL_7425e005_4_k_cu_2f72cad9_95784cuda3std3__48in_placeE,@object
	.size		_ZN39_INTERNAL_7425e005_4_k_cu_2f72cad9_95784cuda3std3__48in_placeE,(_ZN39_INTERNAL_7425e005_4_k_cu_2f72cad9_95784cuda3std6ranges3__45__cpo9iter_moveE - _ZN39_INTERNAL_7425e005_4_k_cu_2f72cad9_95784cuda3std3__48in_placeE)
_ZN39_INTERNAL_7425e005_4_k_cu_2f72cad9_95784cuda3std3__48in_placeE:
	.zero		1
	.type		_ZN39_INTERNAL_7425e005_4_k_cu_2f72cad9_95784cuda3std6ranges3__45__cpo9iter_moveE,@object
	.size		_ZN39_INTERNAL_7425e005_4_k_cu_2f72cad9_95784cuda3std6ranges3__45__cpo9iter_moveE,(_ZN39_INTERNAL_7425e005_4_k_cu_2f72cad9_95784cuda3std3__45__cpo5beginE - _ZN39_INTERNAL_7425e005_4_k_cu_2f72cad9_95784cuda3std6ranges3__45__cpo9iter_moveE)
_ZN39_INTERNAL_7425e005_4_k_cu_2f72cad9_95784cuda3std6ranges3__45__cpo9iter_moveE:
	.zero		1
	.type		_ZN39_INTERNAL_7425e005_4_k_cu_2f72cad9_95784cuda3std3__45__cpo5beginE,@object
	.size		_ZN39_INTERNAL_7425e005_4_k_cu_2f72cad9_95784cuda3std3__45__cpo5beginE,(_ZN39_INTERNAL_7425e005_4_k_cu_2f72cad9_95784cuda3std3__441_GLOBAL__N__7425e005_4_k_cu_2f72cad9_95786ignoreE - _ZN39_INTERNAL_7425e005_4_k_cu_2f72cad9_95784cuda3std3__45__cpo5beginE)
_ZN39_INTERNAL_7425e005_4_k_cu_2f72cad9_95784cuda3std3__45__cpo5beginE:
	.zero		1
	.type		_ZN39_INTERNAL_7425e005_4_k_cu_2f72cad9_95784cuda3std3__441_GLOBAL__N__7425e005_4_k_cu_2f72cad9_95786ignoreE,@object
	.size		_ZN39_INTERNAL_7425e005_4_k_cu_2f72cad9_95784cuda3std3__441_GLOBAL__N__7425e005_4_k_cu_2f72cad9_95786ignoreE,(_ZN39_INTERNAL_7425e005_4_k_cu_2f72cad9_95784cute7productE - _ZN39_INTERNAL_7425e005_4_k_cu_2f72cad9_95784cuda3std3__441_GLOBAL__N__7425e005_4_k_cu_2f72cad9_95786ignoreE)
_ZN39_INTERNAL_7425e005_4_k_cu_2f72cad9_95784cuda3std3__441_GLOBAL__N__7425e005_4_k_cu_2f72cad9_95786ignoreE:
	.zero		1
	.type		_ZN39_INTERNAL_7425e005_4_k_cu_2f72cad9_95784cute7productE,@object
	.size		_ZN39_INTERNAL_7425e005_4_k_cu_2f72cad9_95784cute7productE,(_ZN39_INTERNAL_7425e005_4_k_cu_2f72cad9_95784cuda3std3__45__cpo3endE - _ZN39_INTERNAL_7425e005_4_k_cu_2f72cad9_95784cute7productE)
_ZN39_INTERNAL_7425e005_4_k_cu_2f72cad9_95784cute7productE:
	.zero		1
	.type		_ZN39_INTERNAL_7425e005_4_k_cu_2f72cad9_95784cuda3std3__45__cpo3endE,@object
	.size		_ZN39_INTERNAL_7425e005_4_k_cu_2f72cad9_95784cuda3std3__45__cpo3endE,(_ZN39_INTERNAL_7425e005_4_k_cu_2f72cad9_95784cuda3std3__419piecewise_constructE - _ZN39_INTERNAL_7425e005_4_k_cu_2f72cad9_95784cuda3std3__45__cpo3endE)
_ZN39_INTERNAL_7425e005_4_k_cu_2f72cad9_95784cuda3std3__45__cpo3endE:
	.zero		1
	.type		_ZN39_INTERNAL_7425e005_4_k_cu_2f72cad9_95784cuda3std3__419piecewise_constructE,@object
	.size		_ZN39_INTERNAL_7425e005_4_k_cu_2f72cad9_95784cuda3std3__419piecewise_constructE,(_ZN39_INTERNAL_7425e005_4_k_cu_2f72cad9_95784cuda3std3__45__cpo4cendE - _ZN39_INTERNAL_7425e005_4_k_cu_2f72cad9_95784cuda3std3__419piecewise_constructE)
_ZN39_INTERNAL_7425e005_4_k_cu_2f72cad9_95784cuda3std3__419piecewise_constructE:
	.zero		1
	.type		_ZN39_INTERNAL_7425e005_4_k_cu_2f72cad9_95784cuda3std3__45__cpo4cendE,@object
	.size		_ZN39_INTERNAL_7425e005_4_k_cu_2f72cad9_95784cuda3std3__45__cpo4cendE,(_ZN39_INTERNAL_7425e005_4_k_cu_2f72cad9_95784cuda3std6ranges3__45__cpo4swapE - _ZN39_INTERNAL_7425e005_4_k_cu_2f72cad9_95784cuda3std3__45__cpo4cendE)
_ZN39_INTERNAL_7425e005_4_k_cu_2f72cad9_95784cuda3std3__45__cpo4cendE:
	.zero		1
	.type		_ZN39_INTERNAL_7425e005_4_k_cu_2f72cad9_95784cuda3std6ranges3__45__cpo4swapE,@object
	.size		_ZN39_INTERNAL_7425e005_4_k_cu_2f72cad9_95784cuda3std6ranges3__45__cpo4swapE,(.L_7 - _ZN39_INTERNAL_7425e005_4_k_cu_2f72cad9_95784cuda3std6ranges3__45__cpo4swapE)
_ZN39_INTERNAL_7425e005_4_k_cu_2f72cad9_95784cuda3std6ranges3__45__cpo4swapE:
	.zero		1
.L_7:


//--------------------- .nv.constant0._ZN7cutlass13device_kernelINS_4gemm6kernel13GemmUniversalIN4cute5tupleIJiiiiEEENS1_10collective13CollectiveMmaINS1_37MainloopSm90TmaGmmaWarpSpecializedFP8ILi23ENS5_IJNS4_1CILi2EEENSA_ILi1EEESC_EEENS1_35KernelTmaWarpSpecializedCooperativeEEENS5_IJNSA_ILi128EEENSA_ILi176EEENSA_ILi32EEEEEENS_12float_e4m3_tENS5_IJlSC_lEEESK_SL_NS4_8TiledMMAINS4_8MMA_AtomIJNS4_4SM904GMMA30MMA_64x16x32_F32E4M3E4M3_SS_TNILNSP_7ScaleInE1ELSR_1EEEEEENS4_6LayoutISD_NS5_IJSC_NSA_ILi0EEESV_EEEEENS5_IJNS4_10UnderscoreESY_SY_EEEEENS4_13SM90_TMA_LOADENS4_14ComposedLayoutINS4_7SwizzleILi1ELi4ELi3EEENS4_18smem_ptr_flag_bitsILi8EEENSU_INS5_IJNSA_ILi8EEESI_EEENS5_IJSI_SC_EEEEEEEvNS4_8identityENS4_23SM90_TMA_LOAD_MULTICASTES1B_vS1C_EENS_8epilogue10collective6detail29Sm90TmaWarpSpecializedAdapterINS1G_15DefaultEpilogueISK_SL_SL_NS1F_6thread17LinearCombinationISK_Li1EffLNS1K_9ScaleType4KindE0ELNS_15FloatRoundStyleE2ESK_EENS1_15EpilogueDefaultEEEEEvvEEEEvNT_6ParamsE --------------------------
	.section	.nv.constant0._ZN7cutlass13device_kernelINS_4gemm6kernel13GemmUniversalIN4cute5tupleIJiiiiEEENS1_10collective13CollectiveMmaINS1_37MainloopSm90TmaGmmaWarpSpecializedFP8ILi23ENS5_IJNS4_1CILi2EEENSA_ILi1EEESC_EEENS1_35KernelTmaWarpSpecializedCooperativeEEENS5_IJNSA_ILi128EEENSA_ILi176EEENSA_ILi32EEEEEENS_12float_e4m3_tENS5_IJlSC_lEEESK_SL_NS4_8TiledMMAINS4_8MMA_AtomIJNS4_4SM904GMMA30MMA_64x16x32_F32E4M3E4M3_SS_TNILNSP_7ScaleInE1ELSR_1EEEEEENS4_6LayoutISD_NS5_IJSC_NSA_ILi0EEESV_EEEEENS5_IJNS4_10UnderscoreESY_SY_EEEEENS4_13SM90_TMA_LOADENS4_14ComposedLayoutINS4_7SwizzleILi1ELi4ELi3EEENS4_18smem_ptr_flag_bitsILi8EEENSU_INS5_IJNSA_ILi8EEESI_EEENS5_IJSI_SC_EEEEEEEvNS4_8identityENS4_23SM90_TMA_LOAD_MULTICASTES1B_vS1C_EENS_8epilogue10collective6detail29Sm90TmaWarpSpecializedAdapterINS1G_15DefaultEpilogueISK_SL_SL_NS1F_6thread17LinearCombinationISK_Li1EffLNS1K_9ScaleType4KindE0ELNS_15FloatRoundStyleE2ESK_EENS1_15EpilogueDefaultEEEEEvvEEEEvNT_6ParamsE,"a",@progbits
	.sectionflags	@""
	.align	4
.nv.constant0._ZN7cutlass13device_kernelINS_4gemm6kernel13GemmUniversalIN4cute5tupleIJiiiiEEENS1_10collective13CollectiveMmaINS1_37MainloopSm90TmaGmmaWarpSpecializedFP8ILi23ENS5_IJNS4_1CILi2EEENSA_ILi1EEESC_EEENS1_35KernelTmaWarpSpecializedCooperativeEEENS5_IJNSA_ILi128EEENSA_ILi176EEENSA_ILi32EEEEEENS_12float_e4m3_tENS5_IJlSC_lEEESK_SL_NS4_8TiledMMAINS4_8MMA_AtomIJNS4_4SM904GMMA30MMA_64x16x32_F32E4M3E4M3_SS_TNILNSP_7ScaleInE1ELSR_1EEEEEENS4_6LayoutISD_NS5_IJSC_NSA_ILi0EEESV_EEEEENS5_IJNS4_10UnderscoreESY_SY_EEEEENS4_13SM90_TMA_LOADENS4_14ComposedLayoutINS4_7SwizzleILi1ELi4ELi3EEENS4_18smem_ptr_flag_bitsILi8EEENSU_INS5_IJNSA_ILi8EEESI_EEENS5_IJSI_SC_EEEEEEEvNS4_8identityENS4_23SM90_TMA_LOAD_MULTICASTES1B_vS1C_EENS_8epilogue10collective6detail29Sm90TmaWarpSpecializedAdapterINS1G_15DefaultEpilogueISK_SL_SL_NS1F_6thread17LinearCombinationISK_Li1EffLNS1K_9ScaleType4KindE0ELNS_15FloatRoundStyleE2ESK_EENS1_15EpilogueDefaultEEEEEvvEEEEvNT_6ParamsE:
	.zero		1664


//--------------------- SYMBOLS --------------------------

	.type		.nv.reservedSmem.offset0,@object
	.size		.nv.reservedSmem.offset0,0x4
